	.headerflags	@"EF_CUDA_TEXMODE_UNIFIED EF_CUDA_64BIT_ADDRESS EF_CUDA_ACCELERATORS EF_CUDA_SM90 EF_CUDA_VIRTUAL_SM(EF_CUDA_SM90)"
	.elftype	@"ET_EXEC"


//--------------------- .nv.info                  --------------------------
	.section	.nv.info,"",@"SHT_CUDA_INFO"
	.align	4


	//----- nvinfo : EIATTR_REGCOUNT
	.align		4
        /*0000*/ 	.byte	0x04, 0x2f
        /*0002*/ 	.short	(.L_1 - .L_0)
	.align		4
.L_0:
        /*0004*/ 	.word	index@(triton_poi_fused_cat_33)
        /*0008*/ 	.word	0x0000002c


	//----- nvinfo : EIATTR_MIN_STACK_SIZE
	.align		4
.L_1:
        /*000c*/ 	.byte	0x04, 0x12
        /*000e*/ 	.short	(.L_3 - .L_2)
	.align		4
.L_2:
        /*0010*/ 	.word	index@(triton_poi_fused_cat_33)
        /*0014*/ 	.word	0x00000000


	//----- nvinfo : EIATTR_FRAME_SIZE
	.align		4
.L_3:
        /*0018*/ 	.byte	0x04, 0x11
        /*001a*/ 	.short	(.L_5 - .L_4)
	.align		4
.L_4:
        /*001c*/ 	.word	index@(triton_poi_fused_cat_33)
        /*0020*/ 	.word	0x00000000


	//----- nvinfo : EIATTR_MIN_STACK_SIZE
	.align		4
.L_5:
        /*0024*/ 	.byte	0x04, 0x12
        /*0026*/ 	.short	(.L_7 - .L_6)
	.align		4
.L_6:
        /*0028*/ 	.word	index@(triton_poi_fused_cat_33)
        /*002c*/ 	.word	0x00000000
.L_7:


//--------------------- .nv.info.triton_poi_fused_cat_33 --------------------------
	.section	.nv.info.triton_poi_fused_cat_33,"",@"SHT_CUDA_INFO"
	.sectionflags	@""
	.align	4


	//----- nvinfo : EIATTR_CUDA_API_VERSION
	.align		4
        /*0000*/ 	.byte	0x04, 0x37
        /*0002*/ 	.short	(.L_9 - .L_8)
.L_8:
        /*0004*/ 	.word	0x0000007c


	//----- nvinfo : EIATTR_KPARAM_INFO
	.align		4
.L_9:
        /*0008*/ 	.byte	0x04, 0x17
        /*000a*/ 	.short	(.L_11 - .L_10)
.L_10:
        /*000c*/ 	.word	0x00000000
        /*0010*/ 	.short	0x0009
        /*0012*/ 	.short	0x0048
        /*0014*/ 	.byte	0x00, 0xf0, 0x11, 0x00


	//----- nvinfo : EIATTR_KPARAM_INFO
	.align		4
.L_11:
        /*0018*/ 	.byte	0x04, 0x17
        /*001a*/ 	.short	(.L_13 - .L_12)
.L_12:
        /*001c*/ 	.word	0x00000000
        /*0020*/ 	.short	0x0008
        /*0022*/ 	.short	0x0040
        /*0024*/ 	.byte	0x00, 0xf4, 0x21, 0x00


	//----- nvinfo : EIATTR_KPARAM_INFO
	.align		4
.L_13:
        /*0028*/ 	.byte	0x04, 0x17
        /*002a*/ 	.short	(.L_15 - .L_14)
.L_14:
        /*002c*/ 	.word	0x00000000
        /*0030*/ 	.short	0x0007
        /*0032*/ 	.short	0x0038
        /*0034*/ 	.byte	0x00, 0xf4, 0x21, 0x00


	//----- nvinfo : EIATTR_KPARAM_INFO
	.align		4
.L_15:
        /*0038*/ 	.byte	0x04, 0x17
        /*003a*/ 	.short	(.L_17 - .L_16)
.L_16:
        /*003c*/ 	.word	0x00000000
        /*0040*/ 	.short	0x0006
        /*0042*/ 	.short	0x0030
        /*0044*/ 	.byte	0x00, 0xf4, 0x21, 0x00


	//----- nvinfo : EIATTR_KPARAM_INFO
	.align		4
.L_17:
        /*0048*/ 	.byte	0x04, 0x17
        /*004a*/ 	.short	(.L_19 - .L_18)
.L_18:
        /*004c*/ 	.word	0x00000000
        /*0050*/ 	.short	0x0005
        /*0052*/ 	.short	0x0028
        /*0054*/ 	.byte	0x00, 0xf4, 0x21, 0x00


	//----- nvinfo : EIATTR_KPARAM_INFO
	.align		4
.L_19:
        /*0058*/ 	.byte	0x04, 0x17
        /*005a*/ 	.short	(.L_21 - .L_20)
.L_20:
        /*005c*/ 	.word	0x00000000
        /*0060*/ 	.short	0x0004
        /*0062*/ 	.short	0x0020
        /*0064*/ 	.byte	0x00, 0xf4, 0x21, 0x00


	//----- nvinfo : EIATTR_KPARAM_INFO
	.align		4
.L_21:
        /*0068*/ 	.byte	0x04, 0x17
        /*006a*/ 	.short	(.L_23 - .L_22)
.L_22:
        /*006c*/ 	.word	0x00000000
        /*0070*/ 	.short	0x0003
        /*0072*/ 	.short	0x0018
        /*0074*/ 	.byte	0x00, 0xf4, 0x21, 0x00


	//----- nvinfo : EIATTR_KPARAM_INFO
	.align		4
.L_23:
        /*0078*/ 	.byte	0x04, 0x17
        /*007a*/ 	.short	(.L_25 - .L_24)
.L_24:
        /*007c*/ 	.word	0x00000000
        /*0080*/ 	.short	0x0002
        /*0082*/ 	.short	0x0010
        /*0084*/ 	.byte	0x00, 0xf4, 0x21, 0x00


	//----- nvinfo : EIATTR_KPARAM_INFO
	.align		4
.L_25:
        /*0088*/ 	.byte	0x04, 0x17
        /*008a*/ 	.short	(.L_27 - .L_26)
.L_26:
        /*008c*/ 	.word	0x00000000
        /*0090*/ 	.short	0x0001
        /*0092*/ 	.short	0x0008
        /*0094*/ 	.byte	0x00, 0xf4, 0x21, 0x00


	//----- nvinfo : EIATTR_KPARAM_INFO
	.align		4
.L_27:
        /*0098*/ 	.byte	0x04, 0x17
        /*009a*/ 	.short	(.L_29 - .L_28)
.L_28:
        /*009c*/ 	.word	0x00000000
        /*00a0*/ 	.short	0x0000
        /*00a2*/ 	.short	0x0000
        /*00a4*/ 	.byte	0x00, 0xf4, 0x21, 0x00


	//----- nvinfo : EIATTR_SPARSE_MMA_MASK
	.align		4
.L_29:
        /*00a8*/ 	.byte	0x03, 0x50
        /*00aa*/ 	.short	0x0000


	//----- nvinfo : EIATTR_MAXREG_COUNT
	.align		4
        /*00ac*/ 	.byte	0x03, 0x1b
        /*00ae*/ 	.short	0x00ff


	//----- nvinfo : EIATTR_EXIT_INSTR_OFFSETS
	.align		4
        /*00b0*/ 	.byte	0x04, 0x1c
        /*00b2*/ 	.short	(.L_31 - .L_30)


	//   ....[0]....
.L_30:
        /*00b4*/ 	.word	0x00001de0


	//----- nvinfo : EIATTR_REQNTID
	.align		4
.L_31:
        /*00b8*/ 	.byte	0x04, 0x10
        /*00ba*/ 	.short	(.L_33 - .L_32)
.L_32:
        /*00bc*/ 	.word	0x00000080
        /*00c0*/ 	.word	0x00000001
        /*00c4*/ 	.word	0x00000001


	//----- nvinfo : EIATTR_CBANK_PARAM_SIZE
	.align		4
.L_33:
        /*00c8*/ 	.byte	0x03, 0x19
        /*00ca*/ 	.short	0x004c


	//----- nvinfo : EIATTR_PARAM_CBANK
	.align		4
        /*00cc*/ 	.byte	0x04, 0x0a
        /*00ce*/ 	.short	(.L_35 - .L_34)
	.align		4
.L_34:
        /*00d0*/ 	.word	index@(.nv.constant0.triton_poi_fused_cat_33)
        /*00d4*/ 	.short	0x0210
        /*00d6*/ 	.short	0x004c


	//----- nvinfo : EIATTR_SW_WAR
	.align		4
.L_35:
        /*00d8*/ 	.byte	0x04, 0x36
        /*00da*/ 	.short	(.L_37 - .L_36)
.L_36:
        /*00dc*/ 	.word	0x00000008
.L_37:


//--------------------- .nv.callgraph             --------------------------
	.section	.nv.callgraph,"",@"SHT_CUDA_CALLGRAPH"
	.align	4
	.sectionentsize	8
	.align		4
        /*0000*/ 	.word	0x00000000
	.align		4
        /*0004*/ 	.word	0xffffffff
	.align		4
        /*0008*/ 	.word	0x00000000
	.align		4
        /*000c*/ 	.word	0xfffffffe
	.align		4
        /*0010*/ 	.word	0x00000000
	.align		4
        /*0014*/ 	.word	0xfffffffd
	.align		4
        /*0018*/ 	.word	0x00000000
	.align		4
        /*001c*/ 	.word	0xfffffffc


//--------------------- .text.triton_poi_fused_cat_33 --------------------------
	.section	.text.triton_poi_fused_cat_33,"ax",@progbits
	.align	128
        .global         triton_poi_fused_cat_33
        .type           triton_poi_fused_cat_33,@function
        .size           triton_poi_fused_cat_33,(.L_x_1 - triton_poi_fused_cat_33)
        .other          triton_poi_fused_cat_33,@"STO_CUDA_ENTRY STV_DEFAULT"
triton_poi_fused_cat_33:
.text.triton_poi_fused_cat_33:
[----:B------:R-:W-:Y:S01]  /*0000*/  LDC R1, c[0x0][0x28] ;  /* 0x00000a00ff017b82 */ /* 0x000fe20000000800 */
[----:B------:R-:W1:Y:S07]  /*0010*/  S2R R0, SR_TID.X ;  /* 0x0000000000007919 */ /* 0x000e6e0000002100 */
[----:B------:R-:W2:Y:S01]  /*0020*/  LDC.64 R16, c[0x0][0x218] ;  /* 0x00008600ff107b82 */ /* 0x000ea20000000a00 */
[----:B------:R-:W-:Y:S01]  /*0030*/  CS2R R28, SRZ ;  /* 0x00000000001c7805 */ /* 0x000fe2000001ff00 */
[----:B------:R-:W-:Y:S01]  /*0040*/  ULDC.64 UR4, c[0x0][0x208] ;  /* 0x0000820000047ab9 */ /* 0x000fe20000000a00 */
[----:B------:R-:W3:Y:S05]  /*0050*/  S2R R19, SR_CTAID.X ;  /* 0x0000000000137919 */ /* 0x000eea0000002500 */
[----:B------:R-:W4:Y:S01]  /*0060*/  LDC.64 R6, c[0x0][0x220] ;  /* 0x00008800ff067b82 */ /* 0x000f220000000a00 */
[----:B------:R-:W-:-:S02]  /*0070*/  CS2R R10, SRZ ;  /* 0x00000000000a7805 */ /* 0x000fc4000001ff00 */
[----:B------:R-:W-:Y:S02]  /*0080*/  CS2R R30, SRZ ;  /* 0x00000000001e7805 */ /* 0x000fe4000001ff00 */
[----:B------:R-:W-:Y:S02]  /*0090*/  CS2R R20, SRZ ;  /* 0x0000000000147805 */ /* 0x000fe4000001ff00 */
[----:B------:R-:W-:Y:S01]  /*00a0*/  CS2R R22, SRZ ;  /* 0x0000000000167805 */ /* 0x000fe2000001ff00 */
[----:B------:R-:W-:Y:S01]  /*00b0*/  ULDC.64 UR6, c[0x0][0x228] ;  /* 0x00008a0000067ab9 */ /* 0x000fe20000000a00 */
[----:B-1----:R-:W-:-:S05]  /*00c0*/  IMAD.SHL.U32 R0, R0, 0x4, RZ ;  /* 0x0000000400007824 */ /* 0x002fca00078e00ff */
[----:B------:R-:W-:-:S05]  /*00d0*/  LOP3.LUT R0, R0, 0x1fc, RZ, 0xc0, !PT ;  /* 0x000001fc00007812 */ /* 0x000fca00078ec0ff */
[----:B---3--:R-:W-:-:S05]  /*00e0*/  IMAD R3, R19, 0x400, R0 ;  /* 0x0000040013037824 */ /* 0x008fca00078e0200 */
[----:B------:R-:W-:-:S04]  /*00f0*/  SHF.R.S32.HI R0, RZ, 0x1f, R3 ;  /* 0x0000001fff007819 */ /* 0x000fc80000011403 */
[CC--:B------:R-:W-:Y:S02]  /*0100*/  LEA.HI R2, R0.reuse, R3.reuse, RZ, 0xa ;  /* 0x0000000300027211 */ /* 0x0c0fe400078f50ff */
[----:B------:R-:W-:Y:S02]  /*0110*/  LEA.HI R0, R0, R3, RZ, 0x5 ;  /* 0x0000000300007211 */ /* 0x000fe400078f28ff */
[----:B------:R-:W-:Y:S01]  /*0120*/  SHF.R.S32.HI R2, RZ, 0xa, R2 ;  /* 0x0000000aff027819 */ /* 0x000fe20000011402 */
[----:B------:R-:W-:Y:S01]  /*0130*/  VIADD R24, R3, 0x200 ;  /* 0x0000020003187836 */ /* 0x000fe20000000000 */
[----:B------:R-:W-:-:S03]  /*0140*/  LOP3.LUT R32, R0, 0xffffffe0, RZ, 0xc0, !PT ;  /* 0xffffffe000207812 */ /* 0x000fc600078ec0ff */
[----:B------:R-:W-:Y:S01]  /*0150*/  IMAD.HI R4, R2, 0x2aaaaaab, RZ ;  /* 0x2aaaaaab02047827 */ /* 0x000fe200078e02ff */
[----:B------:R-:W-:-:S03]  /*0160*/  SHF.R.S32.HI R15, RZ, 0x1f, R24 ;  /* 0x0000001fff0f7819 */ /* 0x000fc60000011418 */
[----:B------:R-:W-:Y:S01]  /*0170*/  IMAD.IADD R32, R3, 0x1, -R32 ;  /* 0x0000000103207824 */ /* 0x000fe200078e0a20 */
[----:B------:R-:W-:-:S04]  /*0180*/  SHF.R.U32.HI R5, RZ, 0x1f, R4 ;  /* 0x0000001fff057819 */ /* 0x000fc80000011604 */
[----:B------:R-:W-:Y:S02]  /*0190*/  LEA.HI R5, R4, R5, RZ, 0x1e ;  /* 0x0000000504057211 */ /* 0x000fe400078ff0ff */
[----:B------:R-:W-:-:S03]  /*01a0*/  SHF.R.S32.HI R4, RZ, 0x5, R0 ;  /* 0x00000005ff047819 */ /* 0x000fc60000011400 */
[----:B------:R-:W-:Y:S01]  /*01b0*/  IMAD R5, R5, -0x18, R2 ;  /* 0xffffffe805057824 */ /* 0x000fe200078e0202 */
[----:B------:R-:W-:-:S04]  /*01c0*/  LEA.HI R2, R4, R4, RZ, 0x5 ;  /* 0x0000000404027211 */ /* 0x000fc800078f28ff */
[----:B------:R-:W-:Y:S02]  /*01d0*/  LOP3.LUT R9, R2, 0xffffffe0, RZ, 0xc0, !PT ;  /* 0xffffffe002097812 */ /* 0x000fe400078ec0ff */
[----:B------:R-:W-:-:S03]  /*01e0*/  ISETP.GE.AND P0, PT, R5, 0xc, PT ;  /* 0x0000000c0500780c */ /* 0x000fc60003f06270 */
[----:B------:R-:W-:-:S04]  /*01f0*/  IMAD.IADD R2, R4, 0x1, -R9 ;  /* 0x0000000104027824 */ /* 0x000fc800078e0a09 */
[----:B--2---:R-:W-:-:S06]  /*0200*/  IMAD.WIDE R12, R2, 0x8, R16 ;  /* 0x00000008020c7825 */ /* 0x004fcc00078e0210 */
[----:B------:R1:W2:Y:S01]  /*0210*/  @!P0 LDG.E.EL.64 R28, desc[UR4][R12.64] ;  /* 0x000000040c1c8981 */ /* 0x0002a2000c2e1b00 */
[----:B------:R-:W-:Y:S02]  /*0220*/  LEA.HI R15, R15, R24, RZ, 0xa ;  /* 0x000000180f0f7211 */ /* 0x000fe400078f50ff */
[----:B------:R-:W-:Y:S01]  /*0230*/  CS2R R8, SRZ ;  /* 0x0000000000087805 */ /* 0x000fe2000001ff00 */
[----:B----4-:R-:W-:Y:S01]  /*0240*/  IMAD.WIDE R34, R32, 0x8, R6 ;  /* 0x0000000820227825 */ /* 0x010fe200078e0206 */
[----:B------:R-:W-:Y:S02]  /*0250*/  SHF.R.S32.HI R0, RZ, 0xa, R15 ;  /* 0x0000000aff007819 */ /* 0x000fe4000001140f */
[----:B------:R-:W-:Y:S02]  /*0260*/  SHF.R.S32.HI R14, RZ, 0x15, R19 ;  /* 0x00000015ff0e7819 */ /* 0x000fe40000011413 */
[----:B------:R-:W3:Y:S01]  /*0270*/  @!P0 LDG.E.EL.128 R8, desc[UR4][R34.64] ;  /* 0x0000000422088981 */ /* 0x000ee2000c2e1d00 */
[----:B------:R-:W-:-:S02]  /*0280*/  VIADD R27, R3, 0x2 ;  /* 0x00000002031b7836 */ /* 0x000fc40000000000 */
[----:B------:R-:W-:Y:S01]  /*0290*/  IMAD.HI R4, R0, 0x2aaaaaab, RZ ;  /* 0x2aaaaaab00047827 */ /* 0x000fe200078e02ff */
[----:B------:R-:W-:-:S04]  /*02a0*/  SGXT R14, R14, 0x1 ;  /* 0x000000010e0e781a */ /* 0x000fc80000000200 */
[C---:B-1----:R-:W-:Y:S02]  /*02b0*/  LEA.HI R12, R14.reuse, R27, RZ, 0x5 ;  /* 0x0000001b0e0c7211 */ /* 0x042fe400078f28ff */
[----:B------:R-:W-:Y:S02]  /*02c0*/  SHF.R.U32.HI R13, RZ, 0x1f, R4 ;  /* 0x0000001fff0d7819 */ /* 0x000fe40000011604 */
[----:B------:R-:W-:Y:S02]  /*02d0*/  LEA.HI R14, R14, R24, RZ, 0x5 ;  /* 0x000000180e0e7211 */ /* 0x000fe400078f28ff */
[----:B------:R-:W-:Y:S02]  /*02e0*/  LOP3.LUT R12, R12, 0xffffffe0, RZ, 0xc0, !PT ;  /* 0xffffffe00c0c7812 */ /* 0x000fe400078ec0ff */
[----:B------:R-:W-:Y:S02]  /*02f0*/  LEA.HI R19, R4, R13, RZ, 0x1e ;  /* 0x0000000d04137211 */ /* 0x000fe400078ff0ff */
[----:B------:R-:W-:Y:S01]  /*0300*/  SHF.R.S32.HI R4, RZ, 0x5, R14 ;  /* 0x00000005ff047819 */ /* 0x000fe2000001140e */
[----:B------:R-:W-:Y:S01]  /*0310*/  IMAD.IADD R27, R27, 0x1, -R12 ;  /* 0x000000011b1b7824 */ /* 0x000fe200078e0a0c */
[----:B------:R-:W-:Y:S01]  /*0320*/  CS2R R12, SRZ ;  /* 0x00000000000c7805 */ /* 0x000fe2000001ff00 */
[----:B------:R-:W-:Y:S01]  /*0330*/  IMAD R0, R19, -0x18, R0 ;  /* 0xffffffe813007824 */ /* 0x000fe200078e0200 */
[----:B------:R-:W-:-:S02]  /*0340*/  LEA.HI R18, R4, R4, RZ, 0x5 ;  /* 0x0000000404127211 */ /* 0x000fc400078f28ff */
[----:B------:R-:W-:Y:S01]  /*0350*/  CS2R R14, SRZ ;  /* 0x00000000000e7805 */ /* 0x000fe2000001ff00 */
[----:B------:R-:W-:Y:S01]  /*0360*/  IMAD.WIDE R6, R27, 0x8, R6 ;  /* 0x000000081b067825 */ /* 0x000fe200078e0206 */
[----:B------:R-:W-:Y:S02]  /*0370*/  LOP3.LUT R19, R18, 0xffffffe0, RZ, 0xc0, !PT ;  /* 0xffffffe012137812 */ /* 0x000fe400078ec0ff */
[----:B------:R-:W-:Y:S02]  /*0380*/  ISETP.GE.AND P1, PT, R0, 0xc, PT ;  /* 0x0000000c0000780c */ /* 0x000fe40003f26270 */
[----:B------:R-:W4:Y:S01]  /*0390*/  @!P0 LDG.E.EL.128 R12, desc[UR4][R6.64] ;  /* 0x00000004060c8981 */ /* 0x000f22000c2e1d00 */
[----:B------:R-:W-:-:S04]  /*03a0*/  IMAD.IADD R4, R4, 0x1, -R19 ;  /* 0x0000000104047824 */ /* 0x000fc800078e0a13 */
[----:B------:R-:W-:-:S06]  /*03b0*/  IMAD.WIDE R36, R4, 0x8, R16 ;  /* 0x0000000804247825 */ /* 0x000fcc00078e0210 */
[----:B------:R-:W5:Y:S01]  /*03c0*/  @!P1 LDG.E.EL.64 R30, desc[UR4][R36.64] ;  /* 0x00000004241e9981 */ /* 0x000f62000c2e1b00 */
[----:B------:R-:W-:Y:S02]  /*03d0*/  CS2R R16, SRZ ;  /* 0x0000000000107805 */ /* 0x000fe4000001ff00 */
[----:B------:R-:W-:Y:S01]  /*03e0*/  CS2R R18, SRZ ;  /* 0x0000000000127805 */ /* 0x000fe2000001ff00 */
[----:B------:R1:W5:Y:S05]  /*03f0*/  @!P1 LDG.E.EL.128 R20, desc[UR4][R6.64] ;  /* 0x0000000406149981 */ /* 0x00036a000c2e1d00 */
[----:B------:R2:W5:Y:S01]  /*0400*/  @!P1 LDG.E.EL.128 R16, desc[UR4][R34.64] ;  /* 0x0000000422109981 */ /* 0x000562000c2e1d00 */
[----:B-1----:R-:W-:Y:S01]  /*0410*/  IMAD.MOV.U32 R6, RZ, RZ, RZ ;  /* 0x000000ffff067224 */ /* 0x002fe200078e00ff */
[----:B--2---:R-:W-:-:S04]  /*0420*/  SEL R26, R29, RZ, !P0 ;  /* 0x000000ff1d1a7207 */ /* 0x004fc80004000000 */
[----:B------:R-:W-:Y:S02]  /*0430*/  SHF.R.U32.HI R25, RZ, 0x1b, R26 ;  /* 0x0000001bff197819 */ /* 0x000fe4000001161a */
[----:B------:R-:W-:Y:S02]  /*0440*/  SEL R28, R28, RZ, !P0 ;  /* 0x000000ff1c1c7207 */ /* 0x000fe40004000000 */
[----:B------:R-:W-:Y:S02]  /*0450*/  LOP3.LUT R25, R25, 0x10, RZ, 0xc0, !PT ;  /* 0x0000001019197812 */ /* 0x000fe400078ec0ff */
[----:B---3--:R-:W-:Y:S02]  /*0460*/  SEL R9, R9, RZ, !P0 ;  /* 0x000000ff09097207 */ /* 0x008fe40004000000 */
[----:B------:R-:W-:Y:S02]  /*0470*/  IADD3 R28, P2, R25, R28, RZ ;  /* 0x0000001c191c7210 */ /* 0x000fe40007f5e0ff */
[----:B------:R-:W-:-:S02]  /*0480*/  SEL R8, R8, RZ, !P0 ;  /* 0x000000ff08087207 */ /* 0x000fc40004000000 */
[----:B0-----:R-:W-:Y:S01]  /*0490*/  SHF.R.U32.HI R34, RZ, 0x19, R9 ;  /* 0x00000019ff227819 */ /* 0x001fe20000011609 */
[----:B------:R-:W-:Y:S01]  /*04a0*/  IMAD.X R29, RZ, RZ, R26, P2 ;  /* 0x000000ffff1d7224 */ /* 0x000fe200010e061a */
[----:B------:R-:W-:Y:S01]  /*04b0*/  LEA R35, P2, R8, UR6, 0x2 ;  /* 0x0000000608237c11 */ /* 0x000fe2000f8410ff */
[----:B------:R-:W-:Y:S01]  /*04c0*/  IMAD.SHL.U32 R25, R28, 0x40, RZ ;  /* 0x000000401c197824 */ /* 0x000fe200078e00ff */
[----:B------:R-:W-:Y:S02]  /*04d0*/  LOP3.LUT R34, R34, 0x40, RZ, 0xc0, !PT ;  /* 0x0000004022227812 */ /* 0x000fe400078ec0ff */
[----:B------:R-:W-:Y:S01]  /*04e0*/  SHF.L.U64.HI R26, R28, 0x6, R29 ;  /* 0x000000061c1a7819 */ /* 0x000fe2000001021d */
[----:B------:R-:W-:Y:S01]  /*04f0*/  IMAD.HI R28, R3, 0x2aaaaaab, RZ ;  /* 0x2aaaaaab031c7827 */ /* 0x000fe200078e02ff */
[----:B------:R-:W-:Y:S02]  /*0500*/  LEA.HI.X R9, R8, UR7, R9, 0x2, P2 ;  /* 0x0000000708097c11 */ /* 0x000fe400090f1409 */
[----:B------:R-:W-:-:S02]  /*0510*/  IADD3 R34, P2, P3, R25, R35, R34 ;  /* 0x0000002319227210 */ /* 0x000fc40007b5e022 */
[----:B------:R-:W-:Y:S02]  /*0520*/  SHF.R.U32.HI R7, RZ, 0x1f, R28 ;  /* 0x0000001fff077819 */ /* 0x000fe4000001161c */
[----:B------:R-:W-:Y:S01]  /*0530*/  IADD3.X R35, R26, R9, RZ, P2, P3 ;  /* 0x000000091a237210 */ /* 0x000fe200017e64ff */
[----:B------:R-:W-:Y:S01]  /*0540*/  IMAD.SHL.U32 R9, R5, 0x100, RZ ;  /* 0x0000010005097824 */ /* 0x000fe200078e00ff */
[----:B------:R-:W-:Y:S02]  /*0550*/  LEA.HI.SX32 R28, R28, R7, 0x14 ;  /* 0x000000071c1c7211 */ /* 0x000fe400078fa2ff */
[----:B------:R-:W-:Y:S01]  /*0560*/  SEL R29, R10, RZ, !P0 ;  /* 0x000000ff0a1d7207 */ /* 0x000fe20004000000 */
[----:B------:R-:W-:Y:S01]  /*0570*/  IMAD.WIDE R34, R9, 0x4, R34 ;  /* 0x0000000409227825 */ /* 0x000fe200078e0222 */
[----:B------:R-:W-:Y:S02]  /*0580*/  SEL R8, R11, RZ, !P0 ;  /* 0x000000ff0b087207 */ /* 0x000fe40004000000 */
[----:B------:R-:W-:Y:S01]  /*0590*/  LEA R37, P2, R29, UR6, 0x2 ;  /* 0x000000061d257c11 */ /* 0x000fe2000f8410ff */
[----:B------:R-:W-:Y:S01]  /*05a0*/  IMAD R7, R28, 0xc00, RZ ;  /* 0x00000c001c077824 */ /* 0x000fe200078e02ff */
[----:B----4-:R-:W-:-:S02]  /*05b0*/  SEL R12, R12, RZ, !P0 ;  /* 0x000000ff0c0c7207 */ /* 0x010fc40004000000 */
[----:B------:R-:W-:Y:S01]  /*05c0*/  SHF.R.U32.HI R36, RZ, 0x19, R8 ;  /* 0x00000019ff247819 */ /* 0x000fe20000011608 */
[----:B------:R-:W-:Y:S01]  /*05d0*/  IMAD.WIDE R10, R7, 0x4, R34 ;  /* 0x00000004070a7825 */ /* 0x000fe200078e0222 */
[----:B------:R-:W-:Y:S02]  /*05e0*/  LEA.HI.X R29, R29, UR7, R8, 0x2, P2 ;  /* 0x000000071d1d7c11 */ /* 0x000fe400090f1408 */
[----:B------:R-:W-:Y:S02]  /*05f0*/  SEL R13, R13, RZ, !P0 ;  /* 0x000000ff0d0d7207 */ /* 0x000fe40004000000 */
[----:B------:R-:W-:Y:S01]  /*0600*/  SEL R8, R14, RZ, !P0 ;  /* 0x000000ff0e087207 */ /* 0x000fe20004000000 */
[----:B------:R0:W2:Y:S01]  /*0610*/  @!P0 LDG.E.EL R6, desc[UR4][R10.64] ;  /* 0x000000040a068981 */ /* 0x0000a2000c2e1900 */
[----:B------:R-:W-:Y:S02]  /*0620*/  LEA R35, P2, R12, UR6, 0x2 ;  /* 0x000000060c237c11 */ /* 0x000fe4000f8410ff */
[----:B------:R-:W-:-:S02]  /*0630*/  SEL R33, R15, RZ, !P0 ;  /* 0x000000ff0f217207 */ /* 0x000fc40004000000 */
[----:B------:R-:W-:Y:S02]  /*0640*/  LOP3.LUT R36, R36, 0x40, RZ, 0xc0, !PT ;  /* 0x0000004024247812 */ /* 0x000fe400078ec0ff */
[----:B0-----:R-:W-:Y:S02]  /*0650*/  LEA.HI.X R11, R12, UR7, R13, 0x2, P2 ;  /* 0x000000070c0b7c11 */ /* 0x001fe400090f140d */
[C---:B------:R-:W-:Y:S02]  /*0660*/  LEA R10, P6, R8.reuse, UR6, 0x2 ;  /* 0x00000006080a7c11 */ /* 0x040fe4000f8c10ff */
[----:B-----5:R-:W-:Y:S02]  /*0670*/  SEL R12, R31, RZ, !P1 ;  /* 0x000000ff1f0c7207 */ /* 0x020fe40004800000 */
[----:B------:R-:W-:Y:S02]  /*0680*/  LEA.HI.X R15, R8, UR7, R33, 0x2, P6 ;  /* 0x00000007080f7c11 */ /* 0x000fe4000b0f1421 */
[----:B------:R-:W-:-:S02]  /*0690*/  SHF.R.U32.HI R34, RZ, 0x19, R13 ;  /* 0x00000019ff227819 */ /* 0x000fc4000001160d */
[----:B------:R-:W-:Y:S02]  /*06a0*/  SHF.R.U32.HI R8, RZ, 0x19, R33 ;  /* 0x00000019ff087819 */ /* 0x000fe40000011621 */
[----:B------:R-:W-:Y:S02]  /*06b0*/  SHF.R.U32.HI R14, RZ, 0x1b, R12 ;  /* 0x0000001bff0e7819 */ /* 0x000fe4000001160c */
[----:B------:R-:W-:Y:S02]  /*06c0*/  IADD3 R36, P4, P5, R25, R37, R36 ;  /* 0x0000002519247210 */ /* 0x000fe40007d9e024 */
[----:B------:R-:W-:Y:S02]  /*06d0*/  LOP3.LUT R34, R34, 0x40, RZ, 0xc0, !PT ;  /* 0x0000004022227812 */ /* 0x000fe400078ec0ff */
[----:B------:R-:W-:Y:S02]  /*06e0*/  SEL R13, R30, RZ, !P1 ;  /* 0x000000ff1e0d7207 */ /* 0x000fe40004800000 */
[----:B------:R-:W-:-:S02]  /*06f0*/  LOP3.LUT R8, R8, 0x40, RZ, 0xc0, !PT ;  /* 0x0000004008087812 */ /* 0x000fc400078ec0ff */
[----:B------:R-:W-:Y:S02]  /*0700*/  LOP3.LUT R14, R14, 0x10, RZ, 0xc0, !PT ;  /* 0x000000100e0e7812 */ /* 0x000fe400078ec0ff */
[----:B------:R-:W-:Y:S02]  /*0710*/  IADD3.X R37, R26, R29, RZ, P4, P5 ;  /* 0x0000001d1a257210 */ /* 0x000fe400027ea4ff */
[C---:B------:R-:W-:Y:S02]  /*0720*/  IADD3 R34, P3, P2, R25.reuse, R35, R34 ;  /* 0x0000002319227210 */ /* 0x040fe40007a7e022 */
[----:B------:R-:W-:Y:S02]  /*0730*/  IADD3 R10, P5, P6, R25, R10, R8 ;  /* 0x0000000a190a7210 */ /* 0x000fe40007ebe008 */
[----:B------:R-:W-:Y:S02]  /*0740*/  IADD3 R13, P4, R14, R13, RZ ;  /* 0x0000000d0e0d7210 */ /* 0x000fe40007f9e0ff */
[----:B------:R-:W-:-:S02]  /*0750*/  SEL R8, R17, RZ, !P1 ;  /* 0x000000ff11087207 */ /* 0x000fc40004800000 */
[C---:B------:R-:W-:Y:S01]  /*0760*/  IADD3.X R35, R26.reuse, R11, RZ, P3, P2 ;  /* 0x0000000b1a237210 */ /* 0x040fe20001fe44ff */
[----:B------:R-:W-:Y:S01]  /*0770*/  IMAD.X R12, RZ, RZ, R12, P4 ;  /* 0x000000ffff0c7224 */ /* 0x000fe200020e060c */
[----:B------:R-:W-:Y:S02]  /*0780*/  IADD3.X R11, R26, R15, RZ, P5, P6 ;  /* 0x0000000f1a0b7210 */ /* 0x000fe40002fec4ff */
[----:B------:R-:W-:Y:S02]  /*0790*/  SHF.R.U32.HI R14, RZ, 0x19, R8 ;  /* 0x00000019ff0e7819 */ /* 0x000fe40000011608 */
[----:B------:R-:W-:Y:S01]  /*07a0*/  SEL R17, R16, RZ, !P1 ;  /* 0x000000ff10117207 */ /* 0x000fe20004800000 */
[----:B------:R-:W-:Y:S01]  /*07b0*/  IMAD.WIDE R36, R9, 0x4, R36 ;  /* 0x0000000409247825 */ /* 0x000fe200078e0224 */
[----:B------:R-:W-:Y:S02]  /*07c0*/  LOP3.LUT R16, R14, 0x40, RZ, 0xc0, !PT ;  /* 0x000000400e107812 */ /* 0x000fe400078ec0ff */
[----:B------:R-:W-:Y:S01]  /*07d0*/  SHF.L.U64.HI R14, R13, 0x6, R12 ;  /* 0x000000060d0e7819 */ /* 0x000fe2000001020c */
[----:B------:R-:W-:-:S04]  /*07e0*/  IMAD.WIDE R34, R9, 0x4, R34 ;  /* 0x0000000409227825 */ /* 0x000fc800078e0222 */
[----:B------:R-:W-:Y:S01]  /*07f0*/  IMAD.WIDE R10, R9, 0x4, R10 ;  /* 0x00000004090a7825 */ /* 0x000fe200078e020a */
[----:B------:R-:W-:-:S03]  /*0800*/  LEA R9, P2, R17, UR6, 0x2 ;  /* 0x0000000611097c11 */ /* 0x000fc6000f8410ff */
[----:B------:R-:W-:Y:S02]  /*0810*/  IMAD.SHL.U32 R13, R13, 0x40, RZ ;  /* 0x000000400d0d7824 */ /* 0x000fe400078e00ff */
[----:B------:R-:W-:Y:S01]  /*0820*/  IMAD.HI R15, R24, 0x2aaaaaab, RZ ;  /* 0x2aaaaaab180f7827 */ /* 0x000fe200078e02ff */
[----:B------:R-:W-:Y:S02]  /*0830*/  LEA.HI.X R17, R17, UR7, R8, 0x2, P2 ;  /* 0x0000000711117c11 */ /* 0x000fe400090f1408 */
[----:B------:R-:W-:Y:S01]  /*0840*/  IADD3 R8, P2, P3, R13, R9, R16 ;  /* 0x000000090d087210 */ /* 0x000fe20007b5e010 */
[----:B------:R-:W-:Y:S01]  /*0850*/  IMAD.MOV.U32 R12, RZ, RZ, RZ ;  /* 0x000000ffff0c7224 */ /* 0x000fe200078e00ff */
[----:B------:R-:W-:Y:S01]  /*0860*/  SHF.R.U32.HI R16, RZ, 0x1f, R15 ;  /* 0x0000001fff107819 */ /* 0x000fe2000001160f */
[----:B------:R-:W-:Y:S01]  /*0870*/  IMAD.WIDE R36, R7, 0x4, R36 ;  /* 0x0000000407247825 */ /* 0x000fe200078e0224 */
[----:B------:R-:W-:Y:S02]  /*0880*/  IADD3.X R9, R14, R17, RZ, P2, P3 ;  /* 0x000000110e097210 */ /* 0x000fe400017e64ff */
[----:B------:R-:W-:Y:S01]  /*0890*/  LEA.HI.SX32 R15, R15, R16, 0x14 ;  /* 0x000000100f0f7211 */ /* 0x000fe200078fa2ff */
[----:B------:R-:W-:Y:S01]  /*08a0*/  IMAD.SHL.U32 R31, R0, 0x100, RZ ;  /* 0x00000100001f7824 */ /* 0x000fe200078e00ff */
[----:B------:R0:W3:Y:S01]  /*08b0*/  @!P0 LDG.E.EL R12, desc[UR4][R36.64] ;  /* 0x00000004240c8981 */ /* 0x0000e2000c2e1900 */
[----:B------:R-:W-:-:S02]  /*08c0*/  SEL R38, R19, RZ, !P1 ;  /* 0x000000ff13267207 */ /* 0x000fc40004800000 */
[----:B------:R-:W-:Y:S01]  /*08d0*/  CS2R R16, SRZ ;  /* 0x0000000000107805 */ /* 0x000fe2000001ff00 */
[----:B------:R-:W-:Y:S01]  /*08e0*/  IMAD.WIDE R8, R31, 0x4, R8 ;  /* 0x000000041f087825 */ /* 0x000fe200078e0208 */
[----:B------:R-:W-:Y:S02]  /*08f0*/  SEL R19, R18, RZ, !P1 ;  /* 0x000000ff12137207 */ /* 0x000fe40004800000 */
[----:B------:R-:W-:Y:S01]  /*0900*/  SHF.R.U32.HI R18, RZ, 0x19, R38 ;  /* 0x00000019ff127819 */ /* 0x000fe20000011626 */
[----:B0-----:R-:W0:Y:S01]  /*0910*/  LDC.64 R36, c[0x0][0x230] ;  /* 0x00008c00ff247b82 */ /* 0x001e220000000a00 */
[----:B------:R-:W-:Y:S01]  /*0920*/  IMAD.WIDE R34, R7, 0x4, R34 ;  /* 0x0000000407227825 */ /* 0x000fe200078e0222 */
[----:B------:R-:W-:-:S03]  /*0930*/  LEA R30, P2, R19, UR6, 0x2 ;  /* 0x00000006131e7c11 */ /* 0x000fc6000f8410ff */
[----:B------:R-:W-:Y:S02]  /*0940*/  IMAD R29, R15, 0xc00, RZ ;  /* 0x00000c000f1d7824 */ /* 0x000fe400078e02ff */
[----:B------:R-:W-:Y:S01]  /*0950*/  IMAD.WIDE R10, R7, 0x4, R10 ;  /* 0x00000004070a7825 */ /* 0x000fe200078e020a */
[----:B------:R-:W-:Y:S01]  /*0960*/  LOP3.LUT R18, R18, 0x40, RZ, 0xc0, !PT ;  /* 0x0000004012127812 */ /* 0x000fe200078ec0ff */
[----:B------:R1:W4:Y:S01]  /*0970*/  @!P0 LDG.E.EL R17, desc[UR4][R34.64] ;  /* 0x0000000422118981 */ /* 0x000322000c2e1900 */
[----:B------:R-:W-:Y:S01]  /*0980*/  SEL R20, R20, RZ, !P1 ;  /* 0x000000ff14147207 */ /* 0x000fe20004800000 */
[----:B------:R-:W-:Y:S02]  /*0990*/  IMAD.MOV.U32 R7, RZ, RZ, RZ ;  /* 0x000000ffff077224 */ /* 0x000fe400078e00ff */
[----:B------:R-:W-:Y:S01]  /*09a0*/  IMAD.WIDE R8, R29, 0x4, R8 ;  /* 0x000000041d087825 */ /* 0x000fe200078e0208 */
[----:B------:R-:W-:Y:S01]  /*09b0*/  SEL R21, R21, RZ, !P1 ;  /* 0x000000ff15157207 */ /* 0x000fe20004800000 */
[----:B------:R5:W2:Y:S01]  /*09c0*/  @!P0 LDG.E.EL R16, desc[UR4][R10.64] ;  /* 0x000000040a108981 */ /* 0x000aa2000c2e1900 */
[----:B------:R-:W-:-:S02]  /*09d0*/  LEA.HI.X R19, R19, UR7, R38, 0x2, P2 ;  /* 0x0000000713137c11 */ /* 0x000fc400090f1426 */
[----:B-1----:R-:W-:Y:S01]  /*09e0*/  SEL R35, R23, RZ, !P1 ;  /* 0x000000ff17237207 */ /* 0x002fe20004800000 */
[----:B------:R1:W2:Y:S01]  /*09f0*/  @!P1 LDG.E.EL R7, desc[UR4][R8.64] ;  /* 0x0000000408079981 */ /* 0x0002a2000c2e1900 */
[----:B------:R-:W-:Y:S02]  /*0a00*/  IADD3 R18, P2, P3, R13, R30, R18 ;  /* 0x0000001e0d127210 */ /* 0x000fe40007b5e012 */
[----:B------:R-:W-:Y:S02]  /*0a10*/  SEL R30, R22, RZ, !P1 ;  /* 0x000000ff161e7207 */ /* 0x000fe40004800000 */
[----:B-----5:R-:W-:Y:S02]  /*0a20*/  LEA R10, P4, R20, UR6, 0x2 ;  /* 0x00000006140a7c11 */ /* 0x020fe4000f8810ff */
[----:B------:R-:W-:Y:S02]  /*0a30*/  SHF.R.U32.HI R22, RZ, 0x19, R21 ;  /* 0x00000019ff167819 */ /* 0x000fe40000011615 */
[----:B-1----:R-:W-:-:S02]  /*0a40*/  SHF.R.U32.HI R8, RZ, 0x19, R35 ;  /* 0x00000019ff087819 */ /* 0x002fc40000011623 */
[----:B------:R-:W-:Y:S02]  /*0a50*/  LEA.HI.X R21, R20, UR7, R21, 0x2, P4 ;  /* 0x0000000714157c11 */ /* 0x000fe4000a0f1415 */
[----:B------:R-:W-:Y:S02]  /*0a60*/  LEA R20, P4, R30, UR6, 0x2 ;  /* 0x000000061e147c11 */ /* 0x000fe4000f8810ff */
[----:B------:R-:W-:Y:S02]  /*0a70*/  LOP3.LUT R22, R22, 0x40, RZ, 0xc0, !PT ;  /* 0x0000004016167812 */ /* 0x000fe400078ec0ff */
[----:B------:R-:W-:Y:S02]  /*0a80*/  LOP3.LUT R8, R8, 0x40, RZ, 0xc0, !PT ;  /* 0x0000004008087812 */ /* 0x000fe400078ec0ff */
[----:B------:R-:W-:Y:S02]  /*0a90*/  LEA.HI.X R35, R30, UR7, R35, 0x2, P4 ;  /* 0x000000071e237c11 */ /* 0x000fe4000a0f1423 */
[----:B------:R-:W-:-:S02]  /*0aa0*/  IADD3.X R19, R14, R19, RZ, P2, P3 ;  /* 0x000000130e137210 */ /* 0x000fc400017e64ff */
[C---:B------:R-:W-:Y:S02]  /*0ab0*/  IADD3 R22, P5, P4, R13.reuse, R10, R22 ;  /* 0x0000000a0d167210 */ /* 0x040fe40007cbe016 */
[----:B------:R-:W-:Y:S02]  /*0ac0*/  CS2R R10, SRZ ;  /* 0x00000000000a7805 */ /* 0x000fe4000001ff00 */
[----:B------:R-:W-:Y:S02]  /*0ad0*/  IADD3 R20, P2, P3, R13, R20, R8 ;  /* 0x000000140d147210 */ /* 0x000fe40007b5e008 */
[----:B------:R-:W-:Y:S01]  /*0ae0*/  CS2R R8, SRZ ;  /* 0x0000000000087805 */ /* 0x000fe2000001ff00 */
[----:B0-----:R-:W-:-:S05]  /*0af0*/  IMAD.WIDE R32, R32, 0x8, R36 ;  /* 0x0000000820207825 */ /* 0x001fca00078e0224 */
[----:B------:R-:W5:Y:S01]  /*0b00*/  @!P0 LDG.E.EL.128 R8, desc[UR4][R32.64] ;  /* 0x0000000420088981 */ /* 0x000f62000c2e1d00 */
[C---:B------:R-:W-:Y:S02]  /*0b10*/  IADD3.X R23, R14.reuse, R21, RZ, P5, P4 ;  /* 0x000000150e177210 */ /* 0x040fe40002fe84ff */
[----:B------:R-:W-:Y:S01]  /*0b20*/  IADD3.X R21, R14, R35, RZ, P2, P3 ;  /* 0x000000230e157210 */ /* 0x000fe200017e64ff */
[----:B------:R-:W-:-:S04]  /*0b30*/  IMAD.WIDE R18, R31, 0x4, R18 ;  /* 0x000000041f127825 */ /* 0x000fc800078e0212 */
[----:B------:R-:W-:-:S04]  /*0b40*/  IMAD.WIDE R22, R31, 0x4, R22 ;  /* 0x000000041f167825 */ /* 0x000fc800078e0216 */
[----:B------:R-:W-:-:S04]  /*0b50*/  IMAD.WIDE R30, R31, 0x4, R20 ;  /* 0x000000041f1e7825 */ /* 0x000fc800078e0214 */
[----:B------:R-:W-:Y:S02]  /*0b60*/  IMAD.MOV.U32 R20, RZ, RZ, RZ ;  /* 0x000000ffff147224 */ /* 0x000fe400078e00ff */
[----:B------:R-:W-:-:S04]  /*0b70*/  IMAD.WIDE R34, R29, 0x4, R18 ;  /* 0x000000041d227825 */ /* 0x000fc800078e0212 */
[C---:B------:R-:W-:Y:S01]  /*0b80*/  IMAD.WIDE R22, R29.reuse, 0x4, R22 ;  /* 0x000000041d167825 */ /* 0x040fe200078e0216 */
[----:B------:R0:W2:Y:S03]  /*0b90*/  @!P1 LDG.E.EL R20, desc[UR4][R34.64] ;  /* 0x0000000422149981 */ /* 0x0000a6000c2e1900 */
[----:B------:R-:W-:-:S04]  /*0ba0*/  IMAD.WIDE R30, R29, 0x4, R30 ;  /* 0x000000041d1e7825 */ /* 0x000fc800078e021e */
[C---:B------:R-:W-:Y:S02]  /*0bb0*/  IMAD R21, R28.reuse, -0x6000, R3 ;  /* 0xffffa0001c157824 */ /* 0x040fe400078e0203 */
[----:B------:R-:W-:Y:S02]  /*0bc0*/  IMAD R28, R28, 0x3000, RZ ;  /* 0x000030001c1c7824 */ /* 0x000fe400078e02ff */
[----:B0-----:R-:W-:Y:S02]  /*0bd0*/  IMAD R34, R15, 0x3000, RZ ;  /* 0x000030000f227824 */ /* 0x001fe400078e02ff */
[----:B------:R-:W-:Y:S01]  /*0be0*/  IMAD.IADD R21, R21, 0x1, R28 ;  /* 0x0000000115157824 */ /* 0x000fe200078e021c */
[----:B------:R-:W-:-:S06]  /*0bf0*/  CS2R R18, SRZ ;  /* 0x0000000000127805 */ /* 0x000fcc000001ff00 */
[----:B------:R0:W2:Y:S04]  /*0c00*/  @!P1 LDG.E.EL R19, desc[UR4][R22.64] ;  /* 0x0000000416139981 */ /* 0x0000a8000c2e1900 */
[----:B------:R1:W2:Y:S01]  /*0c10*/  @!P1 LDG.E.EL R18, desc[UR4][R30.64] ;  /* 0x000000041e129981 */ /* 0x0002a2000c2e1900 */
[----:B0-----:R-:W-:-:S04]  /*0c20*/  IMAD.HI R23, R3, 0x2aaaaaab, RZ ;  /* 0x2aaaaaab03177827 */ /* 0x001fc800078e02ff */
[----:B------:R-:W-:Y:S01]  /*0c30*/  IMAD.WIDE R36, R27, 0x8, R36 ;  /* 0x000000081b247825 */ /* 0x000fe200078e0224 */
[----:B-----5:R-:W-:Y:S02]  /*0c40*/  SEL R29, R8, RZ, !P0 ;  /* 0x000000ff081d7207 */ /* 0x020fe40004000000 */
[----:B------:R-:W-:Y:S01]  /*0c50*/  SEL R38, R9, RZ, !P0 ;  /* 0x000000ff09267207 */ /* 0x000fe20004000000 */
[----:B------:R-:W-:Y:S01]  /*0c60*/  IMAD R9, R15, -0x6000, R24 ;  /* 0xffffa0000f097824 */ /* 0x000fe200078e0218 */
[----:B------:R-:W-:-:S03]  /*0c70*/  LEA R8, P2, R29, UR6, 0x2 ;  /* 0x000000061d087c11 */ /* 0x000fc6000f8410ff */
[----:B------:R-:W-:Y:S01]  /*0c80*/  IMAD.IADD R15, R9, 0x1, R34 ;  /* 0x00000001090f7824 */ /* 0x000fe200078e0222 */
[--C-:B------:R-:W-:Y:S02]  /*0c90*/  LEA.HI.X R9, R29, UR7, R38.reuse, 0x2, P2 ;  /* 0x000000071d097c11 */ /* 0x100fe400090f1426 */
[----:B------:R-:W1:Y:S01]  /*0ca0*/  LDC.64 R28, c[0x0][0x210] ;  /* 0x00008400ff1c7b82 */ /* 0x000e620000000a00 */
[----:B------:R-:W-:Y:S02]  /*0cb0*/  SHF.R.U32.HI R22, RZ, 0x19, R38 ;  /* 0x00000019ff167819 */ /* 0x000fe40000011626 */
[----:B------:R-:W-:Y:S02]  /*0cc0*/  SEL R34, R11, RZ, !P0 ;  /* 0x000000ff0b227207 */ /* 0x000fe40004000000 */
[----:B------:R-:W-:-:S04]  /*0cd0*/  LOP3.LUT R22, R22, 0x40, RZ, 0xc0, !PT ;  /* 0x0000004016167812 */ /* 0x000fc800078ec0ff */
[----:B------:R-:W-:Y:S02]  /*0ce0*/  IADD3 R8, P2, P3, R25, R8, R22 ;  /* 0x0000000819087210 */ /* 0x000fe40007b5e016 */
[----:B------:R-:W-:Y:S02]  /*0cf0*/  SHF.R.U32.HI R22, RZ, 0x1f, R23 ;  /* 0x0000001fff167819 */ /* 0x000fe40000011617 */
[----:B------:R-:W-:Y:S02]  /*0d00*/  IADD3.X R9, R26, R9, RZ, P2, P3 ;  /* 0x000000091a097210 */ /* 0x000fe400017e64ff */
[----:B------:R-:W-:Y:S01]  /*0d10*/  LEA.HI.SX32 R22, R23, R22, 0x14 ;  /* 0x0000001617167211 */ /* 0x000fe200078fa2ff */
[----:B-1----:R-:W-:Y:S01]  /*0d20*/  IMAD.WIDE R30, R21, 0x4, R28 ;  /* 0x00000004151e7825 */ /* 0x002fe200078e021c */
[----:B------:R-:W-:Y:S02]  /*0d30*/  SEL R21, R10, RZ, !P0 ;  /* 0x000000ff0a157207 */ /* 0x000fe40004000000 */
[----:B------:R-:W-:-:S02]  /*0d40*/  SHF.R.U32.HI R10, RZ, 0x19, R34 ;  /* 0x00000019ff0a7819 */ /* 0x000fc40000011622 */
[----:B------:R-:W-:Y:S02]  /*0d50*/  LEA R11, P2, R21, UR6, 0x2 ;  /* 0x00000006150b7c11 */ /* 0x000fe4000f8410ff */
[----:B------:R-:W-:Y:S01]  /*0d60*/  LOP3.LUT R10, R10, 0x40, RZ, 0xc0, !PT ;  /* 0x000000400a0a7812 */ /* 0x000fe200078ec0ff */
[----:B------:R-:W-:Y:S01]  /*0d70*/  IMAD.SHL.U32 R23, R5, 0x100, RZ ;  /* 0x0000010005177824 */ /* 0x000fe200078e00ff */
[----:B------:R-:W-:Y:S02]  /*0d80*/  LEA.HI.X R21, R21, UR7, R34, 0x2, P2 ;  /* 0x0000000715157c11 */ /* 0x000fe400090f1422 */
[----:B------:R-:W-:Y:S01]  /*0d90*/  IADD3 R10, P2, P3, R25, R11, R10 ;  /* 0x0000000b190a7210 */ /* 0x000fe20007b5e00a */
[----:B------:R-:W-:-:S03]  /*0da0*/  IMAD.WIDE R8, R23, 0x4, R8 ;  /* 0x0000000417087825 */ /* 0x000fc600078e0208 */
[----:B------:R-:W-:Y:S01]  /*0db0*/  IADD3.X R11, R26, R21, RZ, P2, P3 ;  /* 0x000000151a0b7210 */ /* 0x000fe200017e64ff */
[----:B------:R-:W-:Y:S02]  /*0dc0*/  IMAD R22, R22, 0xc00, RZ ;  /* 0x00000c0016167824 */ /* 0x000fe400078e02ff */
[----:B------:R-:W-:-:S04]  /*0dd0*/  IMAD.WIDE R28, R15, 0x4, R28 ;  /* 0x000000040f1c7825 */ /* 0x000fc800078e021c */
[----:B------:R-:W-:Y:S02]  /*0de0*/  IMAD.MOV.U32 R15, RZ, RZ, RZ ;  /* 0x000000ffff0f7224 */ /* 0x000fe400078e00ff */
[----:B------:R-:W-:-:S04]  /*0df0*/  IMAD.WIDE R10, R23, 0x4, R10 ;  /* 0x00000004170a7825 */ /* 0x000fc800078e020a */
[----:B------:R-:W-:-:S04]  /*0e00*/  IMAD.WIDE R8, R22, 0x4, R8 ;  /* 0x0000000416087825 */ /* 0x000fc800078e0208 */
[----:B------:R-:W-:Y:S01]  /*0e10*/  IMAD.WIDE R34, R22, 0x4, R10 ;  /* 0x0000000416227825 */ /* 0x000fe200078e020a */
[----:B------:R0:W5:Y:S01]  /*0e20*/  @!P0 LDG.E.EL R15, desc[UR4][R8.64] ;  /* 0x00000004080f8981 */ /* 0x000162000c2e1900 */
[----:B------:R-:W-:Y:S02]  /*0e30*/  CS2R R10, SRZ ;  /* 0x00000000000a7805 */ /* 0x000fe4000001ff00 */
[----:B0-----:R-:W-:-:S06]  /*0e40*/  CS2R R8, SRZ ;  /* 0x0000000000087805 */ /* 0x001fcc000001ff00 */
[----:B------:R-:W2:Y:S01]  /*0e50*/  @!P0 LDG.E.EL.128 R8, desc[UR4][R36.64] ;  /* 0x0000000424088981 */ /* 0x000ea2000c2e1d00 */
[----:B------:R-:W-:-:S06]  /*0e60*/  IMAD.MOV.U32 R21, RZ, RZ, RZ ;  /* 0x000000ffff157224 */ /* 0x000fcc00078e00ff */
[----:B------:R0:W3:Y:S01]  /*0e70*/  @!P0 LDG.E.EL R21, desc[UR4][R34.64] ;  /* 0x0000000422158981 */ /* 0x0000e2000c2e1900 */
[----:B--2---:R-:W-:Y:S02]  /*0e80*/  SEL R27, R8, RZ, !P0 ;  /* 0x000000ff081b7207 */ /* 0x004fe40004000000 */
[----:B------:R-:W-:Y:S02]  /*0e90*/  SEL R38, R9, RZ, !P0 ;  /* 0x000000ff09267207 */ /* 0x000fe40004000000 */
[----:B------:R-:W-:-:S04]  /*0ea0*/  LEA R8, P2, R27, UR6, 0x2 ;  /* 0x000000061b087c11 */ /* 0x000fc8000f8410ff */
[--C-:B------:R-:W-:Y:S02]  /*0eb0*/  LEA.HI.X R9, R27, UR7, R38.reuse, 0x2, P2 ;  /* 0x000000071b097c11 */ /* 0x100fe400090f1426 */
[----:B------:R-:W-:-:S04]  /*0ec0*/  SHF.R.U32.HI R27, RZ, 0x19, R38 ;  /* 0x00000019ff1b7819 */ /* 0x000fc80000011626 */
[----:B------:R-:W-:-:S04]  /*0ed0*/  LOP3.LUT R27, R27, 0x40, RZ, 0xc0, !PT ;  /* 0x000000401b1b7812 */ /* 0x000fc800078ec0ff */
[----:B------:R-:W-:Y:S02]  /*0ee0*/  IADD3 R8, P2, P3, R25, R8, R27 ;  /* 0x0000000819087210 */ /* 0x000fe40007b5e01b */
[----:B------:R-:W-:Y:S02]  /*0ef0*/  SEL R27, R10, RZ, !P0 ;  /* 0x000000ff0a1b7207 */ /* 0x000fe40004000000 */
[----:B0-----:R-:W-:Y:S02]  /*0f00*/  SEL R34, R11, RZ, !P0 ;  /* 0x000000ff0b227207 */ /* 0x001fe40004000000 */
[----:B------:R-:W-:-:S04]  /*0f10*/  LEA R10, P4, R27, UR6, 0x2 ;  /* 0x000000061b0a7c11 */ /* 0x000fc8000f8810ff */
[--C-:B------:R-:W-:Y:S02]  /*0f20*/  LEA.HI.X R11, R27, UR7, R34.reuse, 0x2, P4 ;  /* 0x000000071b0b7c11 */ /* 0x100fe4000a0f1422 */
[----:B------:R-:W-:Y:S02]  /*0f30*/  SHF.R.U32.HI R27, RZ, 0x19, R34 ;  /* 0x00000019ff1b7819 */ /* 0x000fe40000011622 */
[----:B------:R-:W-:Y:S02]  /*0f40*/  IADD3.X R9, R26, R9, RZ, P2, P3 ;  /* 0x000000091a097210 */ /* 0x000fe400017e64ff */
[----:B------:R-:W-:-:S04]  /*0f50*/  LOP3.LUT R27, R27, 0x40, RZ, 0xc0, !PT ;  /* 0x000000401b1b7812 */ /* 0x000fc800078ec0ff */
[----:B------:R-:W-:Y:S01]  /*0f60*/  IADD3 R10, P4, P5, R25, R10, R27 ;  /* 0x0000000a190a7210 */ /* 0x000fe20007d9e01b */
[----:B------:R-:W-:-:S03]  /*0f70*/  IMAD.WIDE R8, R23, 0x4, R8 ;  /* 0x0000000417087825 */ /* 0x000fc600078e0208 */
[----:B------:R-:W-:Y:S01]  /*0f80*/  IADD3.X R11, R26, R11, RZ, P4, P5 ;  /* 0x0000000b1a0b7210 */ /* 0x000fe200027ea4ff */
[----:B------:R-:W-:Y:S01]  /*0f90*/  IMAD.WIDE R34, R22, 0x4, R8 ;  /* 0x0000000416227825 */ /* 0x000fe200078e0208 */
[----:B------:R-:W-:-:S03]  /*0fa0*/  CS2R R8, SRZ ;  /* 0x0000000000087805 */ /* 0x000fc6000001ff00 */
[----:B------:R-:W-:Y:S01]  /*0fb0*/  IMAD.WIDE R38, R23, 0x4, R10 ;  /* 0x0000000417267825 */ /* 0x000fe200078e020a */
[----:B------:R-:W-:-:S06]  /*0fc0*/  CS2R R10, SRZ ;  /* 0x00000000000a7805 */ /* 0x000fcc000001ff00 */
[----:B------:R0:W2:Y:S01]  /*0fd0*/  @!P1 LDG.E.EL.128 R8, desc[UR4][R32.64] ;  /* 0x0000000420089981 */ /* 0x0000a2000c2e1d00 */
[----:B------:R-:W-:Y:S01]  /*0fe0*/  SHF.R.S32.HI R23, RZ, 0x1f, R24 ;  /* 0x0000001fff177819 */ /* 0x000fe20000011418 */
[----:B------:R-:W-:-:S03]  /*0ff0*/  IMAD.WIDE R38, R22, 0x4, R38 ;  /* 0x0000000416267825 */ /* 0x000fc600078e0226 */
[----:B------:R-:W-:-:S04]  /*1000*/  LEA.HI R23, R23, R24, RZ, 0xa ;  /* 0x0000001817177211 */ /* 0x000fc800078f50ff */
[----:B------:R-:W-:Y:S01]  /*1010*/  LOP3.LUT R22, R23, 0xfffffc00, RZ, 0xc0, !PT ;  /* 0xfffffc0017167812 */ /* 0x000fe200078ec0ff */
[----:B------:R-:W-:Y:S02]  /*1020*/  IMAD.MOV.U32 R26, RZ, RZ, RZ ;  /* 0x000000ffff1a7224 */ /* 0x000fe400078e00ff */
[----:B0-----:R-:W-:-:S04]  /*1030*/  IMAD.SHL.U32 R32, R0, 0x100, RZ ;  /* 0x0000010000207824 */ /* 0x001fc800078e00ff */
[----:B------:R0:W3:Y:S01]  /*1040*/  @!P0 LDG.E.EL R26, desc[UR4][R34.64] ;  /* 0x00000004221a8981 */ /* 0x0000e2000c2e1900 */
[----:B------:R-:W-:Y:S02]  /*1050*/  IMAD.MOV.U32 R25, RZ, RZ, RZ ;  /* 0x000000ffff197224 */ /* 0x000fe400078e00ff */
[----:B------:R-:W-:-:S04]  /*1060*/  IMAD.MOV.U32 R33, RZ, RZ, RZ ;  /* 0x000000ffff217224 */ /* 0x000fc800078e00ff */
[----:B------:R1:W3:Y:S01]  /*1070*/  @!P0 LDG.E.EL R25, desc[UR4][R38.64] ;  /* 0x0000000426198981 */ /* 0x0002e2000c2e1900 */
[----:B--2---:R-:W-:Y:S01]  /*1080*/  SEL R27, R9, RZ, !P1 ;  /* 0x000000ff091b7207 */ /* 0x004fe20004800000 */
[----:B------:R-:W-:Y:S01]  /*1090*/  VIADD R9, R3, 0x200 ;  /* 0x0000020003097836 */ /* 0x000fe20000000000 */
[----:B------:R-:W-:Y:S02]  /*10a0*/  SEL R8, R8, RZ, !P1 ;  /* 0x000000ff08087207 */ /* 0x000fe40004800000 */
[----:B------:R-:W-:Y:S01]  /*10b0*/  SHF.R.U32.HI R24, RZ, 0x19, R27 ;  /* 0x00000019ff187819 */ /* 0x000fe2000001161b */
[C---:B------:R-:W-:Y:S02]  /*10c0*/  IMAD.IADD R22, R9.reuse, 0x1, -R22 ;  /* 0x0000000109167824 */ /* 0x040fe400078e0a16 */
[----:B------:R-:W-:Y:S01]  /*10d0*/  IMAD.HI R23, R9, 0x2aaaaaab, RZ ;  /* 0x2aaaaaab09177827 */ /* 0x000fe200078e02ff */
[----:B------:R-:W-:Y:S02]  /*10e0*/  LEA R9, P2, R8, UR6, 0x2 ;  /* 0x0000000608097c11 */ /* 0x000fe4000f8410ff */
[----:B------:R-:W-:-:S02]  /*10f0*/  LOP3.LUT R24, R24, 0x40, RZ, 0xc0, !PT ;  /* 0x0000004018187812 */ /* 0x000fc400078ec0ff */
[----:B------:R-:W-:Y:S02]  /*1100*/  LEA.HI.X R27, R8, UR7, R27, 0x2, P2 ;  /* 0x00000007081b7c11 */ /* 0x000fe400090f141b */
[----:B------:R-:W-:Y:S02]  /*1110*/  IADD3 R8, P2, P3, R13, R9, R24 ;  /* 0x000000090d087210 */ /* 0x000fe40007b5e018 */
[----:B------:R-:W-:-:S04]  /*1120*/  SHF.R.U32.HI R24, RZ, 0x1f, R23 ;  /* 0x0000001fff187819 */ /* 0x000fc80000011617 */
[----:B------:R-:W-:Y:S02]  /*1130*/  LEA.HI.SX32 R23, R23, R24, 0x14 ;  /* 0x0000001817177211 */ /* 0x000fe400078fa2ff */
[----:B------:R-:W-:Y:S02]  /*1140*/  SEL R24, R11, RZ, !P1 ;  /* 0x000000ff0b187207 */ /* 0x000fe40004800000 */
[----:B------:R-:W-:Y:S02]  /*1150*/  IADD3.X R9, R14, R27, RZ, P2, P3 ;  /* 0x0000001b0e097210 */ /* 0x000fe400017e64ff */
[----:B------:R-:W-:Y:S02]  /*1160*/  SEL R27, R10, RZ, !P1 ;  /* 0x000000ff0a1b7207 */ /* 0x000fe40004800000 */
[----:B------:R-:W-:Y:S02]  /*1170*/  SHF.R.U32.HI R10, RZ, 0x19, R24 ;  /* 0x00000019ff0a7819 */ /* 0x000fe40000011618 */
[----:B------:R-:W-:-:S02]  /*1180*/  LEA R11, P2, R27, UR6, 0x2 ;  /* 0x000000061b0b7c11 */ /* 0x000fc4000f8410ff */
[----:B------:R-:W-:Y:S02]  /*1190*/  LOP3.LUT R10, R10, 0x40, RZ, 0xc0, !PT ;  /* 0x000000400a0a7812 */ /* 0x000fe400078ec0ff */
[----:B------:R-:W-:Y:S02]  /*11a0*/  LEA.HI.X R27, R27, UR7, R24, 0x2, P2 ;  /* 0x000000071b1b7c11 */ /* 0x000fe400090f1418 */
[----:B------:R-:W-:Y:S01]  /*11b0*/  IADD3 R10, P2, P3, R13, R11, R10 ;  /* 0x0000000b0d0a7210 */ /* 0x000fe20007b5e00a */
[----:B------:R-:W-:-:S03]  /*11c0*/  IMAD.WIDE R8, R32, 0x4, R8 ;  /* 0x0000000420087825 */ /* 0x000fc600078e0208 */
[----:B------:R-:W-:Y:S01]  /*11d0*/  IADD3.X R11, R14, R27, RZ, P2, P3 ;  /* 0x0000001b0e0b7210 */ /* 0x000fe200017e64ff */
[----:B0-----:R-:W-:Y:S02]  /*11e0*/  IMAD R34, R23, 0xc00, RZ ;  /* 0x00000c0017227824 */ /* 0x001fe400078e02ff */
[----:B------:R-:W-:-:S04]  /*11f0*/  IMAD.WIDE R10, R32, 0x4, R10 ;  /* 0x00000004200a7825 */ /* 0x000fc800078e020a */
[----:B------:R-:W-:-:S04]  /*1200*/  IMAD.WIDE R8, R34, 0x4, R8 ;  /* 0x0000000422087825 */ /* 0x000fc800078e0208 */
[----:B-1----:R-:W-:Y:S01]  /*1210*/  IMAD.WIDE R38, R34, 0x4, R10 ;  /* 0x0000000422267825 */ /* 0x002fe200078e020a */
[----:B------:R0:W2:Y:S01]  /*1220*/  @!P1 LDG.E.EL R33, desc[UR4][R8.64] ;  /* 0x0000000408219981 */ /* 0x0000a2000c2e1900 */
[----:B------:R-:W-:Y:S02]  /*1230*/  CS2R R10, SRZ ;  /* 0x00000000000a7805 */ /* 0x000fe4000001ff00 */
[----:B0-----:R-:W-:-:S06]  /*1240*/  CS2R R8, SRZ ;  /* 0x0000000000087805 */ /* 0x001fcc000001ff00 */
[----:B------:R-:W2:Y:S01]  /*1250*/  @!P1 LDG.E.EL.128 R8, desc[UR4][R36.64] ;  /* 0x0000000424089981 */ /* 0x000ea2000c2e1d00 */
[----:B------:R-:W-:-:S06]  /*1260*/  IMAD.MOV.U32 R24, RZ, RZ, RZ ;  /* 0x000000ffff187224 */ /* 0x000fcc00078e00ff */
[----:B------:R0:W3:Y:S02]  /*1270*/  @!P1 LDG.E.EL R24, desc[UR4][R38.64] ;  /* 0x0000000426189981 */ /* 0x0000e4000c2e1900 */
[----:B0-----:R-:W0:Y:S01]  /*1280*/  LDC.64 R38, c[0x0][0x238] ;  /* 0x00008e00ff267b82 */ /* 0x001e220000000a00 */
[----:B--2---:R-:W-:Y:S02]  /*1290*/  SEL R8, R8, RZ, !P1 ;  /* 0x000000ff08087207 */ /* 0x004fe40004800000 */
[----:B------:R-:W-:Y:S02]  /*12a0*/  SEL R35, R9, RZ, !P1 ;  /* 0x000000ff09237207 */ /* 0x000fe40004800000 */
[----:B------:R-:W-:-:S04]  /*12b0*/  LEA R27, P2, R8, UR6, 0x2 ;  /* 0x00000006081b7c11 */ /* 0x000fc8000f8410ff */
[--C-:B------:R-:W-:Y:S02]  /*12c0*/  LEA.HI.X R9, R8, UR7, R35.reuse, 0x2, P2 ;  /* 0x0000000708097c11 */ /* 0x100fe400090f1423 */
[----:B------:R-:W-:Y:S02]  /*12d0*/  SHF.R.U32.HI R8, RZ, 0x19, R35 ;  /* 0x00000019ff087819 */ /* 0x000fe40000011623 */
[----:B------:R-:W-:Y:S02]  /*12e0*/  SEL R11, R11, RZ, !P1 ;  /* 0x000000ff0b0b7207 */ /* 0x000fe40004800000 */
[----:B------:R-:W-:Y:S02]  /*12f0*/  LOP3.LUT R8, R8, 0x40, RZ, 0xc0, !PT ;  /* 0x0000004008087812 */ /* 0x000fe400078ec0ff */
[----:B------:R-:W-:Y:S02]  /*1300*/  SEL R36, R10, RZ, !P1 ;  /* 0x000000ff0a247207 */ /* 0x000fe40004800000 */
[----:B------:R-:W-:-:S02]  /*1310*/  IADD3 R8, P2, P3, R13, R27, R8 ;  /* 0x0000001b0d087210 */ /* 0x000fc40007b5e008 */
[----:B------:R-:W-:Y:S02]  /*1320*/  SHF.R.U32.HI R10, RZ, 0x19, R11 ;  /* 0x00000019ff0a7819 */ /* 0x000fe4000001160b */
[----:B------:R-:W-:Y:S02]  /*1330*/  IADD3.X R9, R14, R9, RZ, P2, P3 ;  /* 0x000000090e097210 */ /* 0x000fe400017e64ff */
[----:B------:R-:W-:Y:S02]  /*1340*/  LOP3.LUT R10, R10, 0x40, RZ, 0xc0, !PT ;  /* 0x000000400a0a7812 */ /* 0x000fe400078ec0ff */
[----:B------:R-:W-:Y:S01]  /*1350*/  LEA R35, P2, R36, UR6, 0x2 ;  /* 0x0000000624237c11 */ /* 0x000fe2000f8410ff */
[----:B------:R-:W-:-:S03]  /*1360*/  IMAD.WIDE R8, R32, 0x4, R8 ;  /* 0x0000000420087825 */ /* 0x000fc600078e0208 */
[----:B------:R-:W-:Y:S02]  /*1370*/  IADD3 R10, P3, P4, R13, R35, R10 ;  /* 0x000000230d0a7210 */ /* 0x000fe40007c7e00a */
[----:B------:R-:W-:Y:S01]  /*1380*/  LEA.HI.X R11, R36, UR7, R11, 0x2, P2 ;  /* 0x00000007240b7c11 */ /* 0x000fe200090f140b */
[----:B------:R-:W-:Y:S01]  /*1390*/  IMAD.MOV.U32 R27, RZ, RZ, RZ ;  /* 0x000000ffff1b7224 */ /* 0x000fe200078e00ff */
[----:B------:R-:W-:Y:S01]  /*13a0*/  SEL R6, R6, RZ, !P0 ;  /* 0x000000ff06067207 */ /* 0x000fe20004000000 */
[----:B------:R-:W-:Y:S01]  /*13b0*/  IMAD.WIDE R8, R34, 0x4, R8 ;  /* 0x0000000422087825 */ /* 0x000fe200078e0208 */
[----:B------:R-:W-:Y:S01]  /*13c0*/  IADD3.X R11, R14, R11, RZ, P3, P4 ;  /* 0x0000000b0e0b7210 */ /* 0x000fe20001fe84ff */
[----:B------:R-:W-:-:S03]  /*13d0*/  ULDC.64 UR6, c[0x0][0x248] ;  /* 0x0000920000067ab9 */ /* 0x000fc60000000a00 */
[----:B------:R1:W2:Y:S01]  /*13e0*/  @!P1 LDG.E.EL R27, desc[UR4][R8.64] ;  /* 0x00000004081b9981 */ /* 0x0002a2000c2e1900 */
[----:B------:R-:W-:Y:S01]  /*13f0*/  IMAD.WIDE R10, R32, 0x4, R10 ;  /* 0x00000004200a7825 */ /* 0x000fe200078e020a */
[----:B------:R-:W-:-:S04]  /*1400*/  SHF.R.S32.HI R32, RZ, 0x1f, R3 ;  /* 0x0000001fff207819 */ /* 0x000fc80000011403 */
[----:B-1----:R-:W-:-:S04]  /*1410*/  LEA.HI R8, R32, R3, RZ, 0x5 ;  /* 0x0000000320087211 */ /* 0x002fc800078f28ff */
[----:B------:R-:W-:Y:S01]  /*1420*/  LOP3.LUT R8, R8, 0xffffffe0, RZ, 0xc0, !PT ;  /* 0xffffffe008087812 */ /* 0x000fe200078ec0ff */
[----:B------:R-:W-:-:S04]  /*1430*/  IMAD.WIDE R36, R34, 0x4, R10 ;  /* 0x0000000422247825 */ /* 0x000fc800078e020a */
[----:B------:R-:W-:Y:S01]  /*1440*/  IMAD.IADD R9, R3, 0x1, -R8 ;  /* 0x0000000103097824 */ /* 0x000fe200078e0a08 */
[----:B------:R-:W-:-:S03]  /*1450*/  CS2R R10, SRZ ;  /* 0x00000000000a7805 */ /* 0x000fc6000001ff00 */
[----:B0-----:R-:W-:Y:S01]  /*1460*/  IMAD.WIDE R38, R9, 0x4, R38 ;  /* 0x0000000409267825 */ /* 0x001fe200078e0226 */
[----:B------:R-:W-:-:S06]  /*1470*/  CS2R R8, SRZ ;  /* 0x0000000000087805 */ /* 0x000fcc000001ff00 */
[----:B------:R-:W2:Y:S01]  /*1480*/  @!P0 LDG.E.EL.128 R8, desc[UR4][R38.64] ;  /* 0x0000000426088981 */ /* 0x000ea2000c2e1d00 */
[----:B-----5:R-:W-:Y:S02]  /*1490*/  SEL R15, R15, RZ, !P0 ;  /* 0x000000ff0f0f7207 */ /* 0x020fe40004000000 */
[----:B---3--:R-:W-:Y:S02]  /*14a0*/  SEL R12, R12, RZ, !P0 ;  /* 0x000000ff0c0c7207 */ /* 0x008fe40004000000 */
[----:B------:R-:W-:Y:S01]  /*14b0*/  SEL R21, R21, RZ, !P0 ;  /* 0x000000ff15157207 */ /* 0x000fe20004000000 */
[----:B------:R-:W-:-:S04]  /*14c0*/  FADD R15, -R6, R15 ;  /* 0x0000000f060f7221 */ /* 0x000fc80000000100 */
[----:B------:R-:W-:Y:S01]  /*14d0*/  FADD R21, -R12, R21 ;  /* 0x000000150c157221 */ /* 0x000fe20000000100 */
[----:B------:R-:W-:Y:S02]  /*14e0*/  IMAD.MOV.U32 R14, RZ, RZ, RZ ;  /* 0x000000ffff0e7224 */ /* 0x000fe400078e00ff */
[----:B------:R-:W-:-:S06]  /*14f0*/  IMAD.MOV.U32 R34, RZ, RZ, RZ ;  /* 0x000000ffff227224 */ /* 0x000fcc00078e00ff */
[----:B------:R0:W3:Y:S01]  /*1500*/  @!P1 LDG.E.EL R34, desc[UR4][R36.64] ;  /* 0x0000000424229981 */ /* 0x0000e2000c2e1900 */
[----:B----4-:R-:W-:Y:S01]  /*1510*/  SEL R17, R17, RZ, !P0 ;  /* 0x000000ff11117207 */ /* 0x010fe20004000000 */
[----:B0-----:R-:W0:Y:S01]  /*1520*/  LDC.64 R36, c[0x0][0x240] ;  /* 0x00009000ff247b82 */ /* 0x001e220000000a00 */
[----:B--2---:R-:W-:Y:S02]  /*1530*/  SEL R8, R8, RZ, !P0 ;  /* 0x000000ff08087207 */ /* 0x004fe40004000000 */
[----:B------:R-:W-:-:S03]  /*1540*/  SEL R9, R9, RZ, !P0 ;  /* 0x000000ff09097207 */ /* 0x000fc60004000000 */
[----:B------:R-:W-:Y:S01]  /*1550*/  FFMA R6, R15, R8, R6 ;  /* 0x000000080f067223 */ /* 0x000fe20000000006 */
[----:B------:R-:W-:Y:S02]  /*1560*/  IMAD.MOV.U32 R15, RZ, RZ, RZ ;  /* 0x000000ffff0f7224 */ /* 0x000fe400078e00ff */
[----:B------:R-:W-:Y:S01]  /*1570*/  FFMA R21, R21, R9, R12 ;  /* 0x0000000915157223 */ /* 0x000fe2000000000c */
[----:B------:R-:W-:-:S06]  /*1580*/  CS2R R12, SRZ ;  /* 0x00000000000c7805 */ /* 0x000fcc000001ff00 */
[----:B------:R-:W2:Y:S01]  /*1590*/  @!P1 LDG.E.EL.128 R12, desc[UR4][R38.64] ;  /* 0x00000004260c9981 */ /* 0x000ea2000c2e1d00 */
[----:B------:R-:W-:Y:S02]  /*15a0*/  SEL R26, R26, RZ, !P0 ;  /* 0x000000ff1a1a7207 */ /* 0x000fe40004000000 */
[----:B------:R-:W-:Y:S02]  /*15b0*/  SEL R16, R16, RZ, !P0 ;  /* 0x000000ff10107207 */ /* 0x000fe40004000000 */
[----:B------:R-:W-:Y:S02]  /*15c0*/  SEL R25, R25, RZ, !P0 ;  /* 0x000000ff19197207 */ /* 0x000fe40004000000 */
[----:B------:R-:W-:Y:S02]  /*15d0*/  SEL R7, R7, RZ, !P1 ;  /* 0x000000ff07077207 */ /* 0x000fe40004800000 */
[----:B------:R-:W-:Y:S01]  /*15e0*/  SEL R8, R33, RZ, !P1 ;  /* 0x000000ff21087207 */ /* 0x000fe20004800000 */
[----:B------:R-:W-:Y:S01]  /*15f0*/  FADD R26, -R17, R26 ;  /* 0x0000001a111a7221 */ /* 0x000fe20000000100 */
[----:B------:R-:W-:Y:S01]  /*1600*/  SEL R10, R10, RZ, !P0 ;  /* 0x000000ff0a0a7207 */ /* 0x000fe20004000000 */
[----:B------:R-:W-:Y:S01]  /*1610*/  FADD R25, -R16, R25 ;  /* 0x0000001910197221 */ /* 0x000fe20000000100 */
[----:B------:R-:W-:Y:S01]  /*1620*/  SEL R11, R11, RZ, !P0 ;  /* 0x000000ff0b0b7207 */ /* 0x000fe20004000000 */
[----:B------:R-:W-:-:S02]  /*1630*/  FADD R8, -R7, R8 ;  /* 0x0000000807087221 */ /* 0x000fc40000000100 */
[----:B------:R-:W-:Y:S02]  /*1640*/  FFMA R17, R26, R10, R17 ;  /* 0x0000000a1a117223 */ /* 0x000fe40000000011 */
[----:B------:R-:W-:Y:S01]  /*1650*/  FFMA R16, R25, R11, R16 ;  /* 0x0000000b19107223 */ /* 0x000fe20000000010 */
[----:B------:R-:W-:Y:S01]  /*1660*/  CS2R R10, SRZ ;  /* 0x00000000000a7805 */ /* 0x000fe2000001ff00 */
[----:B------:R-:W-:Y:S02]  /*1670*/  IMAD.MOV.U32 R33, RZ, RZ, RZ ;  /* 0x000000ffff217224 */ /* 0x000fe400078e00ff */
[----:B0-----:R-:W-:-:S05]  /*1680*/  IMAD.WIDE R40, R2, 0x4, R36 ;  /* 0x0000000402287825 */ /* 0x001fca00078e0224 */
[----:B------:R-:W4:Y:S01]  /*1690*/  @!P0 LDG.E.EL R33, desc[UR4][R40.64] ;  /* 0x0000000428218981 */ /* 0x000f22000c2e1900 */
[----:B------:R-:W-:Y:S02]  /*16a0*/  SEL R24, R24, RZ, !P1 ;  /* 0x000000ff18187207 */ /* 0x000fe40004800000 */
[----:B---3--:R-:W-:Y:S02]  /*16b0*/  SEL R25, R34, RZ, !P1 ;  /* 0x000000ff22197207 */ /* 0x008fe40004800000 */
[----:B--2---:R-:W-:-:S05]  /*16c0*/  SEL R12, R12, RZ, !P1 ;  /* 0x000000ff0c0c7207 */ /* 0x004fca0004800000 */
[----:B------:R-:W-:Y:S01]  /*16d0*/  FFMA R7, R8, R12, R7 ;  /* 0x0000000c08077223 */ /* 0x000fe20000000007 */
[----:B------:R-:W-:-:S06]  /*16e0*/  CS2R R8, SRZ ;  /* 0x0000000000087805 */ /* 0x000fcc000001ff00 */
[----:B------:R-:W2:Y:S01]  /*16f0*/  @!P0 LDG.E.128 R8, desc[UR4][R30.64] ;  /* 0x000000041e088981 */ /* 0x000ea2000c1e1d00 */
[----:B------:R-:W-:Y:S02]  /*1700*/  SEL R2, R13, RZ, !P1 ;  /* 0x000000ff0d027207 */ /* 0x000fe40004800000 */
[----:B------:R-:W-:Y:S02]  /*1710*/  SEL R13, R20, RZ, !P1 ;  /* 0x000000ff140d7207 */ /* 0x000fe40004800000 */
[----:B------:R-:W-:Y:S01]  /*1720*/  SEL R12, R18, RZ, !P1 ;  /* 0x000000ff120c7207 */ /* 0x000fe20004800000 */
[----:B------:R-:W-:Y:S01]  /*1730*/  IMAD.HI R26, R3, 0x2aaaaaab, RZ ;  /* 0x2aaaaaab031a7827 */ /* 0x000fe200078e02ff */
[----:B------:R-:W-:-:S03]  /*1740*/  SEL R15, R15, RZ, !P1 ;  /* 0x000000ff0f0f7207 */ /* 0x000fc60004800000 */
[----:B------:R-:W-:Y:S01]  /*1750*/  FADD R24, -R13, R24 ;  /* 0x000000180d187221 */ /* 0x000fe20000000100 */
[----:B------:R-:W-:Y:S01]  /*1760*/  FADD R25, -R12, R25 ;  /* 0x000000190c197221 */ /* 0x000fe20000000100 */
[----:B------:R-:W-:Y:S02]  /*1770*/  SEL R20, R27, RZ, !P1 ;  /* 0x000000ff1b147207 */ /* 0x000fe40004800000 */
[----:B------:R-:W-:Y:S01]  /*1780*/  FFMA R2, R24, R2, R13 ;  /* 0x0000000218027223 */ /* 0x000fe2000000000d */
[----:B------:R-:W-:Y:S01]  /*1790*/  SHF.R.U32.HI R27, RZ, 0x1f, R26 ;  /* 0x0000001fff1b7819 */ /* 0x000fe2000001161a */
[----:B------:R-:W-:Y:S01]  /*17a0*/  FFMA R34, R25, R15, R12 ;  /* 0x0000000f19227223 */ /* 0x000fe2000000000c */
[----:B------:R-:W-:Y:S01]  /*17b0*/  LEA.HI R32, R32, R3, RZ, 0xa ;  /* 0x0000000320207211 */ /* 0x000fe200078f50ff */
[----:B------:R-:W-:Y:S01]  /*17c0*/  IMAD.WIDE R24, R4, 0x4, R36 ;  /* 0x0000000404187825 */ /* 0x000fe200078e0224 */
[----:B------:R-:W-:Y:S02]  /*17d0*/  CS2R R36, SRZ ;  /* 0x0000000000247805 */ /* 0x000fe4000001ff00 */
[----:B------:R-:W-:Y:S01]  /*17e0*/  LEA.HI.SX32 R27, R26, R27, 0x14 ;  /* 0x0000001b1a1b7211 */ /* 0x000fe200078fa2ff */
[----:B------:R-:W-:-:S02]  /*17f0*/  IMAD.MOV.U32 R38, RZ, RZ, RZ ;  /* 0x000000ffff267224 */ /* 0x000fc400078e00ff */
[----:B------:R-:W-:Y:S01]  /*1800*/  IMAD.MOV.U32 R4, RZ, RZ, RZ ;  /* 0x000000ffff047224 */ /* 0x000fe200078e00ff */
[----:B------:R-:W-:Y:S01]  /*1810*/  LOP3.LUT R32, R32, 0xfffffc00, RZ, 0xc0, !PT ;  /* 0xfffffc0020207812 */ /* 0x000fe200078ec0ff */
[----:B------:R-:W3:Y:S01]  /*1820*/  @!P1 LDG.E.EL R37, desc[UR4][R24.64] ;  /* 0x0000000418259981 */ /* 0x000ee2000c2e1900 */
[----:B------:R-:W-:Y:S01]  /*1830*/  IMAD R27, R27, 0x3000, RZ ;  /* 0x000030001b1b7824 */ /* 0x000fe200078e02ff */
[----:B------:R-:W-:Y:S02]  /*1840*/  SEL R19, R19, RZ, !P1 ;  /* 0x000000ff13137207 */ /* 0x000fe40004800000 */
[----:B------:R-:W5:Y:S01]  /*1850*/  @!P1 LDG.E.EL R38, desc[UR4][R24.64] ;  /* 0x0000000418269981 */ /* 0x000f62000c2e1900 */
[----:B------:R-:W-:-:S03]  /*1860*/  IMAD.IADD R32, R3, 0x1, -R32 ;  /* 0x0000000103207824 */ /* 0x000fc600078e0a20 */
[----:B------:R-:W5:Y:S04]  /*1870*/  @!P1 LDG.E.EL R36, desc[UR4][R24.64] ;  /* 0x0000000418249981 */ /* 0x000f68000c2e1900 */
[----:B------:R0:W5:Y:S01]  /*1880*/  @!P1 LDG.E.EL R4, desc[UR4][R24.64] ;  /* 0x0000000418049981 */ /* 0x000162000c2e1900 */
[----:B------:R-:W-:Y:S01]  /*1890*/  SEL R14, R14, RZ, !P1 ;  /* 0x000000ff0e0e7207 */ /* 0x000fe20004800000 */
[----:B------:R-:W-:Y:S01]  /*18a0*/  FADD R20, -R19, R20 ;  /* 0x0000001413147221 */ /* 0x000fe20000000100 */
[C---:B------:R-:W-:Y:S01]  /*18b0*/  ISETP.GT.AND P2, PT, R5.reuse, 0xb, PT ;  /* 0x0000000b0500780c */ /* 0x040fe20003f44270 */
[----:B0-----:R-:W-:Y:S01]  /*18c0*/  IMAD.SHL.U32 R25, R5, 0x400, RZ ;  /* 0x0000040005197824 */ /* 0x001fe200078e00ff */
[----:B------:R-:W-:Y:S02]  /*18d0*/  SHF.R.S32.HI R26, RZ, 0x1f, R27 ;  /* 0x0000001fff1a7819 */ /* 0x000fe4000001141b */
[----:B------:R-:W-:-:S02]  /*18e0*/  SHF.R.S32.HI R5, RZ, 0x1f, R32 ;  /* 0x0000001fff057819 */ /* 0x000fc40000011420 */
[----:B------:R-:W-:Y:S02]  /*18f0*/  IADD3 R24, P3, P4, R25, R32, R27 ;  /* 0x0000002019187210 */ /* 0x000fe40007c7e01b */
[----:B------:R-:W-:Y:S01]  /*1900*/  SHF.R.S32.HI R25, RZ, 0x1f, R25 ;  /* 0x0000001fff197819 */ /* 0x000fe20000011419 */
[----:B------:R-:W-:Y:S01]  /*1910*/  FFMA R35, R20, R14, R19 ;  /* 0x0000000e14237223 */ /* 0x000fe20000000013 */
[----:B------:R-:W-:Y:S01]  /*1920*/  CS2R R12, SRZ ;  /* 0x00000000000c7805 */ /* 0x000fe2000001ff00 */
[----:B------:R-:W-:Y:S01]  /*1930*/  IMAD.MOV.U32 R14, RZ, RZ, RZ ;  /* 0x000000ffff0e7224 */ /* 0x000fe200078e00ff */
[----:B------:R-:W-:Y:S01]  /*1940*/  IADD3.X R25, R25, R5, R26, P3, P4 ;  /* 0x0000000519197210 */ /* 0x000fe20001fe841a */
[----:B------:R-:W-:Y:S02]  /*1950*/  IMAD.MOV.U32 R15, RZ, RZ, RZ ;  /* 0x000000ffff0f7224 */ /* 0x000fe400078e00ff */
[----:B------:R-:W-:Y:S02]  /*1960*/  IMAD R5, R23, 0x3000, RZ ;  /* 0x0000300017057824 */ /* 0x000fe400078e02ff */
[----:B------:R-:W-:Y:S01]  /*1970*/  IMAD.SHL.U32 R23, R0, 0x400, RZ ;  /* 0x0000040000177824 */ /* 0x000fe200078e00ff */
[----:B------:R-:W-:Y:S01]  /*1980*/  CS2R R18, SRZ ;  /* 0x0000000000127805 */ /* 0x000fe2000001ff00 */
[----:B------:R-:W-:Y:S01]  /*1990*/  IMAD.MOV.U32 R20, RZ, RZ, RZ ;  /* 0x000000ffff147224 */ /* 0x000fe200078e00ff */
[--C-:B------:R-:W-:Y:S01]  /*19a0*/  SHF.R.S32.HI R27, RZ, 0x1f, R5.reuse ;  /* 0x0000001fff1b7819 */ /* 0x100fe20000011405 */
[----:B------:R0:W5:Y:S01]  /*19b0*/  @!P1 LDG.E.128 R12, desc[UR4][R28.64] ;  /* 0x000000041c0c9981 */ /* 0x000162000c1e1d00 */
[----:B------:R-:W-:-:S02]  /*19c0*/  IADD3 R5, P3, P4, R23, R22, R5 ;  /* 0x0000001617057210 */ /* 0x000fc40007c7e005 */
[----:B------:R-:W-:Y:S01]  /*19d0*/  SHF.R.S32.HI R22, RZ, 0x1f, R22 ;  /* 0x0000001fff167819 */ /* 0x000fe20000011416 */
[----:B------:R-:W5:Y:S04]  /*19e0*/  @!P0 LDG.E.EL R18, desc[UR4][R40.64] ;  /* 0x0000000428128981 */ /* 0x000f68000c2e1900 */
[----:B------:R-:W5:Y:S01]  /*19f0*/  @!P0 LDG.E.EL R20, desc[UR4][R40.64] ;  /* 0x0000000428148981 */ /* 0x000f62000c2e1900 */
[----:B0-----:R-:W-:-:S03]  /*1a00*/  SHF.R.S32.HI R28, RZ, 0x1f, R23 ;  /* 0x0000001fff1c7819 */ /* 0x001fc60000011417 */
[----:B------:R0:W5:Y:S01]  /*1a10*/  @!P0 LDG.E.EL R19, desc[UR4][R40.64] ;  /* 0x0000000428138981 */ /* 0x000162000c2e1900 */
[----:B------:R-:W-:Y:S02]  /*1a20*/  IADD3.X R28, R28, R22, R27, P3, P4 ;  /* 0x000000161c1c7210 */ /* 0x000fe40001fe841b */
[----:B------:R-:W-:Y:S02]  /*1a30*/  CS2R R26, SRZ ;  /* 0x00000000001a7805 */ /* 0x000fe4000001ff00 */
[----:B----4-:R-:W-:Y:S02]  /*1a40*/  SEL R33, R33, RZ, !P0 ;  /* 0x000000ff21217207 */ /* 0x010fe40004000000 */
[----:B0-----:R-:W-:-:S04]  /*1a50*/  LEA R40, P3, R24, UR6, 0x2 ;  /* 0x0000000618287c11 */ /* 0x001fc8000f8610ff */
[----:B------:R-:W-:Y:S02]  /*1a60*/  LEA.HI.X R41, R24, UR7, R25, 0x2, P3 ;  /* 0x0000000718297c11 */ /* 0x000fe400098f1419 */
[----:B------:R-:W-:Y:S02]  /*1a70*/  CS2R R24, SRZ ;  /* 0x0000000000187805 */ /* 0x000fe4000001ff00 */
[----:B------:R-:W-:Y:S02]  /*1a80*/  ISETP.GT.AND P3, PT, R0, 0xb, PT ;  /* 0x0000000b0000780c */ /* 0x000fe40003f64270 */
[C---:B------:R-:W-:Y:S02]  /*1a90*/  LEA R22, P4, R5.reuse, UR6, 0x2 ;  /* 0x0000000605167c11 */ /* 0x040fe4000f8810ff */
[----:B------:R-:W-:Y:S01]  /*1aa0*/  CS2R R30, SRZ ;  /* 0x00000000001e7805 */ /* 0x000fe2000001ff00 */
[----:B------:R-:W4:Y:S01]  /*1ab0*/  @P2 LDG.E.128 R24, desc[UR4][R40.64+-0xc000] ;  /* 0xff40000428182981 */ /* 0x000f22000c1e1d00 */
[----:B------:R-:W-:-:S02]  /*1ac0*/  LEA.HI.X R23, R5, UR7, R28, 0x2, P4 ;  /* 0x0000000705177c11 */ /* 0x000fc4000a0f141c */
[----:B--2---:R-:W-:-:S05]  /*1ad0*/  SEL R29, R8, RZ, !P0 ;  /* 0x000000ff081d7207 */ /* 0x004fca0004000000 */
[----:B------:R-:W-:-:S04]  /*1ae0*/  FADD R0, -R29, R6 ;  /* 0x000000061d007221 */ /* 0x000fc80000000100 */
[----:B------:R-:W-:Y:S01]  /*1af0*/  FFMA R0, R0, R33, R29 ;  /* 0x0000002100007223 */ /* 0x000fe2000000001d */
[----:B------:R-:W-:-:S06]  /*1b00*/  CS2R R28, SRZ ;  /* 0x00000000001c7805 */ /* 0x000fcc000001ff00 */
[----:B------:R-:W2:Y:S01]  /*1b10*/  @P3 LDG.E.128 R28, desc[UR4][R22.64+-0xc000] ;  /* 0xff400004161c3981 */ /* 0x000ea2000c1e1d00 */
[----:B------:R-:W-:Y:S02]  /*1b20*/  SEL R6, R9, RZ, !P0 ;  /* 0x000000ff09067207 */ /* 0x000fe40004000000 */
[----:B------:R-:W0:Y:S01]  /*1b30*/  LDC.64 R8, c[0x0][0x250] ;  /* 0x00009400ff087b82 */ /* 0x000e220000000a00 */
[----:B------:R-:W-:Y:S02]  /*1b40*/  SEL R10, R10, RZ, !P0 ;  /* 0x000000ff0a0a7207 */ /* 0x000fe40004000000 */
[----:B------:R-:W-:Y:S01]  /*1b50*/  FADD R5, -R6, R21 ;  /* 0x0000001506057221 */ /* 0x000fe20000000100 */
[----:B------:R-:W-:Y:S02]  /*1b60*/  SEL R11, R11, RZ, !P0 ;  /* 0x000000ff0b0b7207 */ /* 0x000fe40004000000 */
[----:B------:R-:W-:Y:S01]  /*1b70*/  FADD R17, -R10, R17 ;  /* 0x000000110a117221 */ /* 0x000fe20000000100 */
[----:B---3--:R-:W-:-:S02]  /*1b80*/  SEL R37, R37, RZ, !P1 ;  /* 0x000000ff25257207 */ /* 0x008fc40004800000 */
[----:B-----5:R-:W-:Y:S02]  /*1b90*/  SEL R38, R38, RZ, !P1 ;  /* 0x000000ff26267207 */ /* 0x020fe40004800000 */
[----:B------:R-:W-:Y:S02]  /*1ba0*/  SEL R36, R36, RZ, !P1 ;  /* 0x000000ff24247207 */ /* 0x000fe40004800000 */
[----:B------:R-:W-:Y:S01]  /*1bb0*/  SEL R4, R4, RZ, !P1 ;  /* 0x000000ff04047207 */ /* 0x000fe20004800000 */
[----:B0-----:R-:W-:Y:S01]  /*1bc0*/  IMAD.WIDE R8, R3, 0x4, R8 ;  /* 0x0000000403087825 */ /* 0x001fe200078e0208 */
[----:B------:R-:W-:Y:S02]  /*1bd0*/  SEL R18, R18, RZ, !P0 ;  /* 0x000000ff12127207 */ /* 0x000fe40004000000 */
[----:B------:R-:W-:Y:S02]  /*1be0*/  SEL R12, R12, RZ, !P1 ;  /* 0x000000ff0c0c7207 */ /* 0x000fe40004800000 */
[----:B------:R-:W-:Y:S01]  /*1bf0*/  SEL R20, R20, RZ, !P0 ;  /* 0x000000ff14147207 */ /* 0x000fe20004000000 */
[----:B------:R-:W-:Y:S01]  /*1c00*/  FFMA R5, R5, R18, R6 ;  /* 0x0000001205057223 */ /* 0x000fe20000000006 */
[----:B------:R-:W-:Y:S01]  /*1c10*/  FADD R6, -R11, R16 ;  /* 0x000000100b067221 */ /* 0x000fe20000000100 */
[----:B------:R-:W-:-:S02]  /*1c20*/  SEL R13, R13, RZ, !P1 ;  /* 0x000000ff0d0d7207 */ /* 0x000fc40004800000 */
[----:B------:R-:W-:Y:S02]  /*1c30*/  SEL R19, R19, RZ, !P0 ;  /* 0x000000ff13137207 */ /* 0x000fe40004000000 */
[----:B------:R-:W-:Y:S02]  /*1c40*/  SEL R14, R14, RZ, !P1 ;  /* 0x000000ff0e0e7207 */ /* 0x000fe40004800000 */
[----:B------:R-:W-:Y:S01]  /*1c50*/  SEL R15, R15, RZ, !P1 ;  /* 0x000000ff0f0f7207 */ /* 0x000fe20004800000 */
[----:B------:R-:W-:Y:S01]  /*1c60*/  FFMA R10, R17, R20, R10 ;  /* 0x00000014110a7223 */ /* 0x000fe2000000000a */
[----:B------:R-:W-:Y:S01]  /*1c70*/  FFMA R6, R6, R19, R11 ;  /* 0x0000001306067223 */ /* 0x000fe2000000000b */
[----:B------:R-:W-:Y:S01]  /*1c80*/  FADD R7, -R12, R7 ;  /* 0x000000070c077221 */ /* 0x000fe20000000100 */
[----:B------:R-:W-:Y:S01]  /*1c90*/  FADD R2, -R13, R2 ;  /* 0x000000020d027221 */ /* 0x000fe20000000100 */
[----:B------:R-:W-:Y:S01]  /*1ca0*/  FADD R35, -R14, R35 ;  /* 0x000000230e237221 */ /* 0x000fe20000000100 */
[----:B------:R-:W-:Y:S01]  /*1cb0*/  FADD R34, -R15, R34 ;  /* 0x000000220f227221 */ /* 0x000fe20000000100 */
[----:B------:R-:W-:Y:S01]  /*1cc0*/  FFMA R12, R7, R38, R12 ;  /* 0x00000026070c7223 */ /* 0x000fe2000000000c */
[----:B------:R-:W-:Y:S01]  /*1cd0*/  FFMA R13, R2, R37, R13 ;  /* 0x00000025020d7223 */ /* 0x000fe2000000000d */
[----:B------:R-:W-:Y:S01]  /*1ce0*/  FFMA R14, R35, R36, R14 ;  /* 0x00000024230e7223 */ /* 0x000fe2000000000e */
[----:B------:R-:W-:Y:S01]  /*1cf0*/  FFMA R15, R34, R4, R15 ;  /* 0x00000004220f7223 */ /* 0x000fe2000000000f */
[----:B----4-:R-:W-:-:S02]  /*1d00*/  SEL R18, R25, RZ, P2 ;  /* 0x000000ff19127207 */ /* 0x010fc40001000000 */
[----:B------:R-:W-:Y:S02]  /*1d10*/  SEL R19, R26, RZ, P2 ;  /* 0x000000ff1a137207 */ /* 0x000fe40001000000 */
[----:B------:R-:W-:Y:S02]  /*1d20*/  SEL R11, R24, RZ, P2 ;  /* 0x000000ff180b7207 */ /* 0x000fe40001000000 */
[----:B------:R-:W-:Y:S02]  /*1d30*/  SEL R27, R27, RZ, P2 ;  /* 0x000000ff1b1b7207 */ /* 0x000fe40001000000 */
[----:B------:R-:W-:Y:S02]  /*1d40*/  SEL R17, R5, R18, !P0 ;  /* 0x0000001205117207 */ /* 0x000fe40004000000 */
[----:B------:R-:W-:Y:S02]  /*1d50*/  SEL R18, R10, R19, !P0 ;  /* 0x000000130a127207 */ /* 0x000fe40004000000 */
[----:B------:R-:W-:-:S02]  /*1d60*/  SEL R16, R0, R11, !P0 ;  /* 0x0000000b00107207 */ /* 0x000fc40004000000 */
[----:B------:R-:W-:-:S05]  /*1d70*/  SEL R19, R6, R27, !P0 ;  /* 0x0000001b06137207 */ /* 0x000fca0004000000 */
[----:B------:R-:W-:Y:S01]  /*1d80*/  STG.E.128 desc[UR4][R8.64], R16 ;  /* 0x0000001008007986 */ /* 0x000fe2000c101d04 */
[----:B--2---:R-:W-:Y:S02]  /*1d90*/  @P1 SEL R12, R28, RZ, P3 ;  /* 0x000000ff1c0c1207 */ /* 0x004fe40001800000 */
[----:B------:R-:W-:Y:S02]  /*1da0*/  @P1 SEL R13, R29, RZ, P3 ;  /* 0x000000ff1d0d1207 */ /* 0x000fe40001800000 */
[----:B------:R-:W-:Y:S02]  /*1db0*/  @P1 SEL R14, R30, RZ, P3 ;  /* 0x000000ff1e0e1207 */ /* 0x000fe40001800000 */
[----:B------:R-:W-:-:S05]  /*1dc0*/  @P1 SEL R15, R31, RZ, P3 ;  /* 0x000000ff1f0f1207 */ /* 0x000fca0001800000 */
[----:B------:R-:W-:Y:S01]  /*1dd0*/  STG.E.128 desc[UR4][R8.64+0x800], R12 ;  /* 0x0008000c08007986 */ /* 0x000fe2000c101d04 */
[----:B------:R-:W-:Y:S05]  /*1de0*/  EXIT ;  /* 0x000000000000794d */ /* 0x000fea0003800000 */
.L_x_0:
[----:B------:R-:W-:-:S00]  /*1df0*/  BRA `(.L_x_0) ;  /* 0xfffffffc00fc7947 */ /* 0x000fc0000383ffff */
[----:B------:R-:W-:-:S00]  /*1e00*/  NOP ;  /* 0x0000000000007918 */ /* 0x000fc00000000000 */
[----:B------:R-:W-:-:S00]  /*1e10*/  NOP ;  /* 0x0000000000007918 */ /* 0x000fc00000000000 */
[----:B------:R-:W-:-:S00]  /*1e20*/  NOP ;  /* 0x0000000000007918 */ /* 0x000fc00000000000 */
[----:B------:R-:W-:-:S00]  /*1e30*/  NOP ;  /* 0x0000000000007918 */ /* 0x000fc00000000000 */
[----:B------:R-:W-:-:S00]  /*1e40*/  NOP ;  /* 0x0000000000007918 */ /* 0x000fc00000000000 */
[----:B------:R-:W-:-:S00]  /*1e50*/  NOP ;  /* 0x0000000000007918 */ /* 0x000fc00000000000 */
[----:B------:R-:W-:-:S00]  /*1e60*/  NOP ;  /* 0x0000000000007918 */ /* 0x000fc00000000000 */
[----:B------:R-:W-:-:S00]  /*1e70*/  NOP ;  /* 0x0000000000007918 */ /* 0x000fc00000000000 */
.L_x_1:


//--------------------- .nv.constant0.triton_poi_fused_cat_33 --------------------------
	.section	.nv.constant0.triton_poi_fused_cat_33,"a",@progbits
	.sectionflags	@""
	.align	4
.nv.constant0.triton_poi_fused_cat_33:
	.zero		604
